//
// Generated by NVIDIA NVVM Compiler
//
// Compiler Build ID: CL-36424714
// Cuda compilation tools, release 13.0, V13.0.88
// Based on NVVM 20.0.0
//

.version 9.0
.target sm_100
.address_size 64

	// .globl	_Z12thomasKernelPdS_S_S_S_PiS0_

.visible .entry _Z12thomasKernelPdS_S_S_S_PiS0_(
	.param .u64 .ptr .align 1 _Z12thomasKernelPdS_S_S_S_PiS0__param_0,
	.param .u64 .ptr .align 1 _Z12thomasKernelPdS_S_S_S_PiS0__param_1,
	.param .u64 .ptr .align 1 _Z12thomasKernelPdS_S_S_S_PiS0__param_2,
	.param .u64 .ptr .align 1 _Z12thomasKernelPdS_S_S_S_PiS0__param_3,
	.param .u64 .ptr .align 1 _Z12thomasKernelPdS_S_S_S_PiS0__param_4,
	.param .u64 .ptr .align 1 _Z12thomasKernelPdS_S_S_S_PiS0__param_5,
	.param .u64 .ptr .align 1 _Z12thomasKernelPdS_S_S_S_PiS0__param_6
)
{
	.reg .pred 	%p<16>;
	.reg .b32 	%r<73>;
	.reg .b64 	%rd<130>;
	.reg .b64 	%fd<110>;

	ld.param.u64 	%rd46, [_Z12thomasKernelPdS_S_S_S_PiS0__param_1];
	ld.param.u64 	%rd47, [_Z12thomasKernelPdS_S_S_S_PiS0__param_2];
	ld.param.u64 	%rd48, [_Z12thomasKernelPdS_S_S_S_PiS0__param_3];
	ld.param.u64 	%rd49, [_Z12thomasKernelPdS_S_S_S_PiS0__param_4];
	ld.param.u64 	%rd50, [_Z12thomasKernelPdS_S_S_S_PiS0__param_5];
	ld.param.u64 	%rd51, [_Z12thomasKernelPdS_S_S_S_PiS0__param_6];
	cvta.to.global.u64 	%rd1, %rd46;
	cvta.to.global.u64 	%rd2, %rd49;
	cvta.to.global.u64 	%rd3, %rd47;
	cvta.to.global.u64 	%rd4, %rd48;
	cvta.to.global.u64 	%rd52, %rd51;
	cvta.to.global.u64 	%rd53, %rd50;
	mov.u32 	%r1, %tid.x;
	mul.wide.u32 	%rd54, %r1, 4;
	add.s64 	%rd55, %rd53, %rd54;
	ld.global.u32 	%r70, [%rd55];
	add.s64 	%rd56, %rd52, %rd54;
	ld.global.u32 	%r3, [%rd56];
	sub.s32 	%r43, %r3, %r1;
	mul.wide.s32 	%rd57, %r3, 8;
	add.s64 	%rd58, %rd3, %rd57;
	mul.wide.s32 	%rd59, %r43, 8;
	add.s64 	%rd5, %rd4, %rd59;
	add.s64 	%rd6, %rd2, %rd57;
	ld.global.f64 	%fd4, [%rd5];
	ld.global.f64 	%fd5, [%rd58];
	div.rn.f64 	%fd6, %fd4, %fd5;
	st.global.f64 	[%rd5], %fd6;
	ld.global.f64 	%fd7, [%rd6];
	ld.global.f64 	%fd8, [%rd58];
	div.rn.f64 	%fd9, %fd7, %fd8;
	st.global.f64 	[%rd6], %fd9;
	setp.lt.s32 	%p1, %r70, 3;
	@%p1 bra 	$L__BB0_8;
	add.s32 	%r4, %r70, -2;
	add.s32 	%r45, %r70, -3;
	setp.lt.u32 	%p2, %r45, 3;
	mov.b32 	%r61, 1;
	@%p2 bra 	$L__BB0_5;
	and.b32  	%r47, %r4, -4;
	neg.s32 	%r63, %r47;
	add.s64 	%rd61, %rd57, 16;
	mul.wide.u32 	%rd62, %r1, 8;
	sub.s64 	%rd63, %rd61, %rd62;
	add.s64 	%rd124, %rd4, %rd63;
	add.s64 	%rd123, %rd3, %rd61;
	add.s64 	%rd122, %rd1, %rd63;
	mov.b32 	%r62, 0;
$L__BB0_3:
	ld.global.f64 	%fd10, [%rd124+-8];
	ld.global.f64 	%fd11, [%rd123+-8];
	ld.global.f64 	%fd12, [%rd122+-16];
	ld.global.f64 	%fd13, [%rd124+-16];
	mul.f64 	%fd14, %fd12, %fd13;
	sub.f64 	%fd15, %fd11, %fd14;
	div.rn.f64 	%fd16, %fd10, %fd15;
	st.global.f64 	[%rd124+-8], %fd16;
	ld.global.f64 	%fd17, [%rd124];
	ld.global.f64 	%fd18, [%rd123];
	ld.global.f64 	%fd19, [%rd122+-8];
	mul.f64 	%fd20, %fd19, %fd16;
	sub.f64 	%fd21, %fd18, %fd20;
	div.rn.f64 	%fd22, %fd17, %fd21;
	st.global.f64 	[%rd124], %fd22;
	ld.global.f64 	%fd23, [%rd124+8];
	ld.global.f64 	%fd24, [%rd123+8];
	ld.global.f64 	%fd25, [%rd122];
	mul.f64 	%fd26, %fd25, %fd22;
	sub.f64 	%fd27, %fd24, %fd26;
	div.rn.f64 	%fd28, %fd23, %fd27;
	st.global.f64 	[%rd124+8], %fd28;
	ld.global.f64 	%fd29, [%rd124+16];
	ld.global.f64 	%fd30, [%rd123+16];
	ld.global.f64 	%fd31, [%rd122+8];
	mul.f64 	%fd32, %fd31, %fd28;
	sub.f64 	%fd33, %fd30, %fd32;
	div.rn.f64 	%fd34, %fd29, %fd33;
	st.global.f64 	[%rd124+16], %fd34;
	add.s32 	%r63, %r63, 4;
	add.s32 	%r62, %r62, 4;
	add.s64 	%rd124, %rd124, 32;
	add.s64 	%rd123, %rd123, 32;
	add.s64 	%rd122, %rd122, 32;
	setp.eq.s32 	%p3, %r63, 0;
	@%p3 bra 	$L__BB0_4;
	bra.uni 	$L__BB0_3;
$L__BB0_4:
	add.s32 	%r61, %r62, 1;
$L__BB0_5:
	and.b32  	%r8, %r4, 3;
	setp.eq.s32 	%p4, %r8, 0;
	@%p4 bra 	$L__BB0_8;
	ld.param.u64 	%rd117, [_Z12thomasKernelPdS_S_S_S_PiS0__param_1];
	mul.wide.s32 	%rd64, %r3, 8;
	mul.wide.u32 	%rd65, %r1, 8;
	sub.s64 	%rd66, %rd64, %rd65;
	add.s64 	%rd67, %rd66, -8;
	cvta.to.global.u64 	%rd68, %rd117;
	add.s64 	%rd10, %rd68, %rd67;
	add.s64 	%rd11, %rd4, %rd67;
	mul.wide.u32 	%rd69, %r61, 8;
	add.s64 	%rd70, %rd64, %rd69;
	add.s64 	%rd121, %rd3, %rd70;
	sub.s64 	%rd71, %rd70, %rd65;
	add.s64 	%rd120, %rd4, %rd71;
	neg.s32 	%r60, %r8;
$L__BB0_7:
	.pragma "nounroll";
	mul.wide.s32 	%rd72, %r61, 8;
	add.s64 	%rd73, %rd10, %rd72;
	add.s64 	%rd74, %rd11, %rd72;
	ld.global.f64 	%fd35, [%rd120];
	ld.global.f64 	%fd36, [%rd121];
	ld.global.f64 	%fd37, [%rd73];
	ld.global.f64 	%fd38, [%rd74];
	mul.f64 	%fd39, %fd37, %fd38;
	sub.f64 	%fd40, %fd36, %fd39;
	div.rn.f64 	%fd41, %fd35, %fd40;
	st.global.f64 	[%rd120], %fd41;
	add.s32 	%r61, %r61, 1;
	add.s64 	%rd121, %rd121, 8;
	add.s64 	%rd120, %rd120, 8;
	add.s32 	%r60, %r60, 1;
	setp.ne.s32 	%p5, %r60, 0;
	@%p5 bra 	$L__BB0_7;
$L__BB0_8:
	setp.lt.s32 	%p6, %r70, 2;
	@%p6 bra 	$L__BB0_16;
	add.s32 	%r50, %r70, -2;
	setp.lt.u32 	%p7, %r50, 3;
	mov.b32 	%r68, 1;
	@%p7 bra 	$L__BB0_13;
	ld.param.u64 	%rd118, [_Z12thomasKernelPdS_S_S_S_PiS0__param_1];
	add.s32 	%r52, %r70, -1;
	and.b32  	%r53, %r52, -4;
	neg.s32 	%r65, %r53;
	mul.wide.s32 	%rd75, %r3, 8;
	add.s64 	%rd76, %rd75, 16;
	add.s64 	%rd128, %rd2, %rd76;
	add.s64 	%rd127, %rd3, %rd76;
	mul.wide.u32 	%rd77, %r1, 8;
	sub.s64 	%rd78, %rd76, %rd77;
	add.s64 	%rd126, %rd4, %rd78;
	cvta.to.global.u64 	%rd79, %rd118;
	add.s64 	%rd125, %rd79, %rd78;
	mov.b32 	%r64, 0;
$L__BB0_11:
	ld.global.f64 	%fd42, [%rd128+-8];
	ld.global.f64 	%fd43, [%rd125+-16];
	ld.global.f64 	%fd44, [%rd128+-16];
	mul.f64 	%fd45, %fd43, %fd44;
	sub.f64 	%fd46, %fd42, %fd45;
	ld.global.f64 	%fd47, [%rd127+-8];
	ld.global.f64 	%fd48, [%rd126+-16];
	mul.f64 	%fd49, %fd43, %fd48;
	sub.f64 	%fd50, %fd47, %fd49;
	div.rn.f64 	%fd51, %fd46, %fd50;
	st.global.f64 	[%rd128+-8], %fd51;
	ld.global.f64 	%fd52, [%rd128];
	ld.global.f64 	%fd53, [%rd125+-8];
	mul.f64 	%fd54, %fd53, %fd51;
	sub.f64 	%fd55, %fd52, %fd54;
	ld.global.f64 	%fd56, [%rd127];
	ld.global.f64 	%fd57, [%rd126+-8];
	mul.f64 	%fd58, %fd53, %fd57;
	sub.f64 	%fd59, %fd56, %fd58;
	div.rn.f64 	%fd60, %fd55, %fd59;
	st.global.f64 	[%rd128], %fd60;
	ld.global.f64 	%fd61, [%rd128+8];
	ld.global.f64 	%fd62, [%rd125];
	mul.f64 	%fd63, %fd62, %fd60;
	sub.f64 	%fd64, %fd61, %fd63;
	ld.global.f64 	%fd65, [%rd127+8];
	ld.global.f64 	%fd66, [%rd126];
	mul.f64 	%fd67, %fd62, %fd66;
	sub.f64 	%fd68, %fd65, %fd67;
	div.rn.f64 	%fd69, %fd64, %fd68;
	st.global.f64 	[%rd128+8], %fd69;
	ld.global.f64 	%fd70, [%rd128+16];
	ld.global.f64 	%fd71, [%rd125+8];
	mul.f64 	%fd72, %fd71, %fd69;
	sub.f64 	%fd73, %fd70, %fd72;
	ld.global.f64 	%fd74, [%rd127+16];
	ld.global.f64 	%fd75, [%rd126+8];
	mul.f64 	%fd76, %fd71, %fd75;
	sub.f64 	%fd77, %fd74, %fd76;
	div.rn.f64 	%fd78, %fd73, %fd77;
	st.global.f64 	[%rd128+16], %fd78;
	add.s32 	%r65, %r65, 4;
	add.s32 	%r64, %r64, 4;
	add.s64 	%rd128, %rd128, 32;
	add.s64 	%rd127, %rd127, 32;
	add.s64 	%rd126, %rd126, 32;
	add.s64 	%rd125, %rd125, 32;
	setp.ne.s32 	%p8, %r65, 0;
	@%p8 bra 	$L__BB0_11;
	add.s32 	%r68, %r64, 1;
$L__BB0_13:
	add.s32 	%r54, %r70, -1;
	and.b32  	%r25, %r54, 3;
	setp.eq.s32 	%p9, %r25, 0;
	@%p9 bra 	$L__BB0_16;
	ld.param.u64 	%rd119, [_Z12thomasKernelPdS_S_S_S_PiS0__param_1];
	mul.wide.s32 	%rd129, %r3, 8;
	add.s64 	%rd80, %rd129, -8;
	mul.wide.u32 	%rd81, %r1, 8;
	sub.s64 	%rd82, %rd80, %rd81;
	cvta.to.global.u64 	%rd83, %rd119;
	add.s64 	%rd37, %rd83, %rd82;
	add.s64 	%rd38, %rd2, %rd80;
	add.s64 	%rd39, %rd4, %rd82;
	mul.wide.u32 	%rd84, %r68, 8;
	add.s64 	%rd40, %rd3, %rd84;
	add.s64 	%rd41, %rd2, %rd84;
	neg.s32 	%r67, %r25;
$L__BB0_15:
	.pragma "nounroll";
	mul.wide.s32 	%rd85, %r68, 8;
	add.s64 	%rd86, %rd37, %rd85;
	add.s64 	%rd87, %rd38, %rd85;
	add.s64 	%rd88, %rd39, %rd85;
	add.s64 	%rd89, %rd41, %rd129;
	ld.global.f64 	%fd79, [%rd89];
	ld.global.f64 	%fd80, [%rd86];
	ld.global.f64 	%fd81, [%rd87];
	mul.f64 	%fd82, %fd80, %fd81;
	sub.f64 	%fd83, %fd79, %fd82;
	add.s64 	%rd90, %rd40, %rd129;
	ld.global.f64 	%fd84, [%rd90];
	ld.global.f64 	%fd85, [%rd88];
	mul.f64 	%fd86, %fd80, %fd85;
	sub.f64 	%fd87, %fd84, %fd86;
	div.rn.f64 	%fd88, %fd83, %fd87;
	st.global.f64 	[%rd89], %fd88;
	add.s32 	%r68, %r68, 1;
	add.s64 	%rd129, %rd129, 8;
	add.s32 	%r67, %r67, 1;
	setp.ne.s32 	%p10, %r67, 0;
	@%p10 bra 	$L__BB0_15;
$L__BB0_16:
	ld.param.u64 	%rd116, [_Z12thomasKernelPdS_S_S_S_PiS0__param_0];
	setp.lt.s32 	%p11, %r70, 2;
	add.s32 	%r31, %r70, -1;
	mul.wide.s32 	%rd91, %r31, 8;
	add.s64 	%rd92, %rd6, %rd91;
	ld.global.f64 	%fd109, [%rd92];
	cvta.to.global.u64 	%rd93, %rd116;
	mul.wide.s32 	%rd94, %r3, 8;
	add.s64 	%rd44, %rd93, %rd94;
	add.s64 	%rd95, %rd44, %rd91;
	st.global.f64 	[%rd95], %fd109;
	@%p11 bra 	$L__BB0_23;
	add.s32 	%r32, %r70, -2;
	and.b32  	%r33, %r31, 3;
	setp.eq.s32 	%p12, %r33, 0;
	mov.u32 	%r72, %r32;
	@%p12 bra 	$L__BB0_21;
	neg.s32 	%r69, %r33;
$L__BB0_19:
	.pragma "nounroll";
	add.s32 	%r55, %r70, -2;
	mul.wide.u32 	%rd96, %r55, 8;
	add.s64 	%rd97, %rd6, %rd96;
	ld.global.f64 	%fd89, [%rd97];
	add.s64 	%rd98, %rd5, %rd96;
	ld.global.f64 	%fd90, [%rd98];
	mul.f64 	%fd91, %fd90, %fd109;
	sub.f64 	%fd109, %fd89, %fd91;
	add.s64 	%rd99, %rd44, %rd96;
	st.global.f64 	[%rd99], %fd109;
	add.s32 	%r70, %r70, -1;
	add.s32 	%r69, %r69, 1;
	setp.ne.s32 	%p13, %r69, 0;
	@%p13 bra 	$L__BB0_19;
	add.s32 	%r72, %r70, -2;
$L__BB0_21:
	setp.lt.u32 	%p14, %r32, 3;
	@%p14 bra 	$L__BB0_23;
$L__BB0_22:
	mul.wide.u32 	%rd100, %r72, 8;
	add.s64 	%rd101, %rd6, %rd100;
	ld.global.f64 	%fd92, [%rd101];
	add.s64 	%rd102, %rd5, %rd100;
	ld.global.f64 	%fd93, [%rd102];
	add.s64 	%rd103, %rd44, %rd100;
	ld.global.f64 	%fd94, [%rd103+8];
	mul.f64 	%fd95, %fd93, %fd94;
	sub.f64 	%fd96, %fd92, %fd95;
	st.global.f64 	[%rd103], %fd96;
	add.s32 	%r56, %r72, -1;
	mul.wide.u32 	%rd104, %r56, 8;
	add.s64 	%rd105, %rd6, %rd104;
	ld.global.f64 	%fd97, [%rd105];
	add.s64 	%rd106, %rd5, %rd104;
	ld.global.f64 	%fd98, [%rd106];
	mul.f64 	%fd99, %fd98, %fd96;
	sub.f64 	%fd100, %fd97, %fd99;
	add.s64 	%rd107, %rd44, %rd104;
	st.global.f64 	[%rd107], %fd100;
	add.s32 	%r57, %r72, -2;
	mul.wide.u32 	%rd108, %r57, 8;
	add.s64 	%rd109, %rd6, %rd108;
	ld.global.f64 	%fd101, [%rd109];
	add.s64 	%rd110, %rd5, %rd108;
	ld.global.f64 	%fd102, [%rd110];
	mul.f64 	%fd103, %fd102, %fd100;
	sub.f64 	%fd104, %fd101, %fd103;
	add.s64 	%rd111, %rd44, %rd108;
	st.global.f64 	[%rd111], %fd104;
	add.s32 	%r58, %r72, -3;
	mul.wide.u32 	%rd112, %r58, 8;
	add.s64 	%rd113, %rd6, %rd112;
	ld.global.f64 	%fd105, [%rd113];
	add.s64 	%rd114, %rd5, %rd112;
	ld.global.f64 	%fd106, [%rd114];
	mul.f64 	%fd107, %fd106, %fd104;
	sub.f64 	%fd108, %fd105, %fd107;
	add.s64 	%rd115, %rd44, %rd112;
	st.global.f64 	[%rd115], %fd108;
	add.s32 	%r42, %r72, -4;
	setp.gt.s32 	%p15, %r72, 3;
	mov.u32 	%r72, %r42;
	@%p15 bra 	$L__BB0_22;
$L__BB0_23:
	ret;

}


// ===== COMPILED SASS (sm_100) =====

	.target	sm_100

	.elftype	@"ET_EXEC"


//--------------------- .note.nv.tkinfo           --------------------------
	.section	.note.nv.tkinfo,"",@"SHT_NOTE"
	.sectionflags	@"SHF_NOTE_NV_TKINFO"
	.tkinfo
        /*0018*/ 	.word	0x00000002
        /*0030*/ 	.string	""
        /*0030*/ 	.string	"ptxas"
        /*0030*/ 	.string	"Cuda compilation tools, release 13.0, V13.0.88"
        /*0030*/ 	.string	"Build cuda_13.0.r13.0/compiler.36424714_0"
        /*0030*/ 	.string	"-arch sm_100 -m 64 "



//--------------------- .note.nv.cuinfo           --------------------------
	.section	.note.nv.cuinfo,"",@"SHT_NOTE"
	.sectionflags	@"SHF_NOTE_NV_CUINFO"
        /*0018*/ 	.short	0x0002
        /*001a*/ 	.short	0x0064
        /*001c*/ 	.short	0x0082
	.zero		2


//--------------------- .nv.info                  --------------------------
	.section	.nv.info,"",@"SHT_CUDA_INFO"
	.align	4


	//----- nvinfo : EIATTR_REGCOUNT
	.align		4
        /*0000*/ 	.byte	0x04, 0x2f
        /*0002*/ 	.short	(.L_1 - .L_0)
	.align		4
.L_0:
        /*0004*/ 	.word	index@(_Z12thomasKernelPdS_S_S_S_PiS0_)
        /*0008*/ 	.word	0x0000002e


	//----- nvinfo : EIATTR_FRAME_SIZE
	.align		4
.L_1:
        /*000c*/ 	.byte	0x04, 0x11
        /*000e*/ 	.short	(.L_3 - .L_2)
	.align		4
.L_2:
        /*0010*/ 	.word	index@($__internal_0_$__cuda_sm20_div_rn_f64_full)
        /*0014*/ 	.word	0x00000000


	//----- nvinfo : EIATTR_FRAME_SIZE
	.align		4
.L_3:
        /*0018*/ 	.byte	0x04, 0x11
        /*001a*/ 	.short	(.L_5 - .L_4)
	.align		4
.L_4:
        /*001c*/ 	.word	index@(_Z12thomasKernelPdS_S_S_S_PiS0_)
        /*0020*/ 	.word	0x00000000


	//----- nvinfo : EIATTR_MIN_STACK_SIZE
	.align		4
.L_5:
        /*0024*/ 	.byte	0x04, 0x12
        /*0026*/ 	.short	(.L_7 - .L_6)
	.align		4
.L_6:
        /*0028*/ 	.word	index@(_Z12thomasKernelPdS_S_S_S_PiS0_)
        /*002c*/ 	.word	0x00000000
.L_7:


//--------------------- .nv.compat                --------------------------
	.section	.nv.compat,"",@"SHT_CUDA_COMPAT_INFO"
	.align	4
        /*0000*/ 	.byte	0x02, 0x09, 0x00, 0x00, 0x02, 0x02, 0x01, 0x00, 0x02, 0x05, 0x05, 0x00, 0x03, 0x07, 0x01, 0x01
        /*0010*/ 	.byte	0x02, 0x03, 0x00, 0x00, 0x02, 0x06, 0x01, 0x00, 0x04, 0x0b, 0x08, 0x00, 0x01, 0x00, 0x00, 0x00
        /*0020*/ 	.byte	0x00, 0x00, 0x00, 0x00


//--------------------- .nv.info._Z12thomasKernelPdS_S_S_S_PiS0_ --------------------------
	.section	.nv.info._Z12thomasKernelPdS_S_S_S_PiS0_,"",@"SHT_CUDA_INFO"
	.sectionflags	@""
	.align	4


	//----- nvinfo : EIATTR_CUDA_API_VERSION
	.align		4
        /*0000*/ 	.byte	0x04, 0x37
        /*0002*/ 	.short	(.L_9 - .L_8)
.L_8:
        /*0004*/ 	.word	0x00000082


	//----- nvinfo : EIATTR_KPARAM_INFO
	.align		4
.L_9:
        /*0008*/ 	.byte	0x04, 0x17
        /*000a*/ 	.short	(.L_11 - .L_10)
.L_10:
        /*000c*/ 	.word	0x00000000
        /*0010*/ 	.short	0x0006
        /*0012*/ 	.short	0x0030
        /*0014*/ 	.byte	0x00, 0xf5, 0x21, 0x00


	//----- nvinfo : EIATTR_KPARAM_INFO
	.align		4
.L_11:
        /*0018*/ 	.byte	0x04, 0x17
        /*001a*/ 	.short	(.L_13 - .L_12)
.L_12:
        /*001c*/ 	.word	0x00000000
        /*0020*/ 	.short	0x0005
        /*0022*/ 	.short	0x0028
        /*0024*/ 	.byte	0x00, 0xf5, 0x21, 0x00


	//----- nvinfo : EIATTR_KPARAM_INFO
	.align		4
.L_13:
        /*0028*/ 	.byte	0x04, 0x17
        /*002a*/ 	.short	(.L_15 - .L_14)
.L_14:
        /*002c*/ 	.word	0x00000000
        /*0030*/ 	.short	0x0004
        /*0032*/ 	.short	0x0020
        /*0034*/ 	.byte	0x00, 0xf5, 0x21, 0x00


	//----- nvinfo : EIATTR_KPARAM_INFO
	.align		4
.L_15:
        /*0038*/ 	.byte	0x04, 0x17
        /*003a*/ 	.short	(.L_17 - .L_16)
.L_16:
        /*003c*/ 	.word	0x00000000
        /*0040*/ 	.short	0x0003
        /*0042*/ 	.short	0x0018
        /*0044*/ 	.byte	0x00, 0xf5, 0x21, 0x00


	//----- nvinfo : EIATTR_KPARAM_INFO
	.align		4
.L_17:
        /*0048*/ 	.byte	0x04, 0x17
        /*004a*/ 	.short	(.L_19 - .L_18)
.L_18:
        /*004c*/ 	.word	0x00000000
        /*0050*/ 	.short	0x0002
        /*0052*/ 	.short	0x0010
        /*0054*/ 	.byte	0x00, 0xf5, 0x21, 0x00


	//----- nvinfo : EIATTR_KPARAM_INFO
	.align		4
.L_19:
        /*0058*/ 	.byte	0x04, 0x17
        /*005a*/ 	.short	(.L_21 - .L_20)
.L_20:
        /*005c*/ 	.word	0x00000000
        /*0060*/ 	.short	0x0001
        /*0062*/ 	.short	0x0008
        /*0064*/ 	.byte	0x00, 0xf5, 0x21, 0x00


	//----- nvinfo : EIATTR_KPARAM_INFO
	.align		4
.L_21:
        /*0068*/ 	.byte	0x04, 0x17
        /*006a*/ 	.short	(.L_23 - .L_22)
.L_22:
        /*006c*/ 	.word	0x00000000
        /*0070*/ 	.short	0x0000
        /*0072*/ 	.short	0x0000
        /*0074*/ 	.byte	0x00, 0xf5, 0x21, 0x00


	//----- nvinfo : EIATTR_SPARSE_MMA_MASK
	.align		4
.L_23:
        /*0078*/ 	.byte	0x03, 0x50
        /*007a*/ 	.short	0x0000


	//----- nvinfo : EIATTR_MAXREG_COUNT
	.align		4
        /*007c*/ 	.byte	0x03, 0x1b
        /*007e*/ 	.short	0x00ff


	//----- nvinfo : EIATTR_MERCURY_ISA_VERSION
	.align		4
        /*0080*/ 	.byte	0x03, 0x5f
        /*0082*/ 	.short	0x0101


	//----- nvinfo : EIATTR_VRC_CTA_INIT_COUNT
	.align		4
        /*0084*/ 	.byte	0x02, 0x4a
	.zero		1
	.zero		1


	//----- nvinfo : EIATTR_EXIT_INSTR_OFFSETS
	.align		4
        /*0088*/ 	.byte	0x04, 0x1c
        /*008a*/ 	.short	(.L_25 - .L_24)


	//   ....[0]....
.L_24:
        /*008c*/ 	.word	0x00001e70


	//   ....[1]....
        /*0090*/ 	.word	0x00001ff0


	//   ....[2]....
        /*0094*/ 	.word	0x00002230


	//----- nvinfo : EIATTR_CRS_STACK_SIZE
	.align		4
.L_25:
        /*0098*/ 	.byte	0x04, 0x1e
        /*009a*/ 	.short	(.L_27 - .L_26)
.L_26:
        /*009c*/ 	.word	0x00000000


	//----- nvinfo : EIATTR_CBANK_PARAM_SIZE
	.align		4
.L_27:
        /*00a0*/ 	.byte	0x03, 0x19
        /*00a2*/ 	.short	0x0038


	//----- nvinfo : EIATTR_PARAM_CBANK
	.align		4
        /*00a4*/ 	.byte	0x04, 0x0a
        /*00a6*/ 	.short	(.L_29 - .L_28)
	.align		4
.L_28:
        /*00a8*/ 	.word	index@(.nv.constant0._Z12thomasKernelPdS_S_S_S_PiS0_)
        /*00ac*/ 	.short	0x0380
        /*00ae*/ 	.short	0x0038


	//----- nvinfo : EIATTR_SW_WAR
	.align		4
.L_29:
        /*00b0*/ 	.byte	0x04, 0x36
        /*00b2*/ 	.short	(.L_31 - .L_30)
.L_30:
        /*00b4*/ 	.word	0x00000008
.L_31:


//--------------------- .nv.callgraph             --------------------------
	.section	.nv.callgraph,"",@"SHT_CUDA_CALLGRAPH"
	.align	4
	.sectionentsize	8
	.align		4
        /*0000*/ 	.word	0x00000000
	.align		4
        /*0004*/ 	.word	0xffffffff
	.align		4
        /*0008*/ 	.word	0x00000000
	.align		4
        /*000c*/ 	.word	0xfffffffe
	.align		4
        /*0010*/ 	.word	0x00000000
	.align		4
        /*0014*/ 	.word	0xfffffffd
	.align		4
        /*0018*/ 	.word	0x00000000
	.align		4
        /*001c*/ 	.word	0xfffffffc


//--------------------- .text._Z12thomasKernelPdS_S_S_S_PiS0_ --------------------------
	.section	.text._Z12thomasKernelPdS_S_S_S_PiS0_,"ax",@progbits
	.align	128
        .global         _Z12thomasKernelPdS_S_S_S_PiS0_
        .type           _Z12thomasKernelPdS_S_S_S_PiS0_,@function
        .size           _Z12thomasKernelPdS_S_S_S_PiS0_,(.L_x_49 - _Z12thomasKernelPdS_S_S_S_PiS0_)
        .other          _Z12thomasKernelPdS_S_S_S_PiS0_,@"STO_CUDA_ENTRY STV_DEFAULT"
_Z12thomasKernelPdS_S_S_S_PiS0_:
.text._Z12thomasKernelPdS_S_S_S_PiS0_:
[----:B------:R-:W-:Y:S01]  /*0000*/  LDC R1, c[0x0][0x37c] ;  /* 0x0000df00ff017b82 */ /* 0x000fe20000000800 */
[----:B------:R-:W0:Y:S07]  /*0010*/  S2R R17, SR_TID.X ;  /* 0x0000000000117919 */ /* 0x000e2e0000002100 */
[----:B------:R-:W0:Y:S01]  /*0020*/  LDC.64 R2, c[0x0][0x3b0] ;  /* 0x0000ec00ff027b82 */ /* 0x000e220000000a00 */
[----:B------:R-:W1:Y:S07]  /*0030*/  LDCU.64 UR4, c[0x0][0x358] ;  /* 0x00006b00ff0477ac */ /* 0x000e6e0008000a00 */
[----:B------:R-:W2:Y:S08]  /*0040*/  LDC.64 R10, c[0x0][0x390] ;  /* 0x0000e400ff0a7b82 */ /* 0x000eb00000000a00 */
[----:B------:R-:W3:Y:S01]  /*0050*/  LDC.64 R20, c[0x0][0x398] ;  /* 0x0000e600ff147b82 */ /* 0x000ee20000000a00 */
[----:B------:R-:W-:-:S07]  /*0060*/  IMAD.MOV.U32 R6, RZ, RZ, 0x1 ;  /* 0x00000001ff067424 */ /* 0x000fce00078e00ff */
[----:B------:R-:W4:Y:S01]  /*0070*/  LDC.64 R18, c[0x0][0x3a0] ;  /* 0x0000e800ff127b82 */ /* 0x000f220000000a00 */
[----:B0-----:R-:W-:-:S06]  /*0080*/  IMAD.WIDE.U32 R2, R17, 0x4, R2 ;  /* 0x0000000411027825 */ /* 0x001fcc00078e0002 */
[----:B-1----:R-:W2:Y:S02]  /*0090*/  LDG.E R2, desc[UR4][R2.64] ;  /* 0x0000000402027981 */ /* 0x002ea4000c1e1900 */
[----:B--2---:R-:W-:-:S05]  /*00a0*/  IMAD.WIDE R10, R2, 0x8, R10 ;  /* 0x00000008020a7825 */ /* 0x004fca00078e020a */
[----:B------:R-:W2:Y:S01]  /*00b0*/  LDG.E.64 R30, desc[UR4][R10.64] ;  /* 0x000000040a1e7981 */ /* 0x000ea2000c1e1b00 */
[----:B------:R-:W-:-:S04]  /*00c0*/  IMAD.IADD R5, R2, 0x1, -R17 ;  /* 0x0000000102057824 */ /* 0x000fc800078e0a11 */
[----:B---3--:R-:W-:Y:S02]  /*00d0*/  IMAD.WIDE R20, R5, 0x8, R20 ;  /* 0x0000000805147825 */ /* 0x008fe400078e0214 */
[----:B------:R-:W0:Y:S03]  /*00e0*/  LDC.64 R4, c[0x0][0x3a8] ;  /* 0x0000ea00ff047b82 */ /* 0x000e260000000a00 */
[----:B------:R-:W3:Y:S01]  /*00f0*/  LDG.E.64 R32, desc[UR4][R20.64] ;  /* 0x0000000414207981 */ /* 0x000ee2000c1e1b00 */
[----:B0-----:R-:W-:-:S05]  /*0100*/  IMAD.WIDE.U32 R4, R17, 0x4, R4 ;  /* 0x0000000411047825 */ /* 0x001fca00078e0004 */
[----:B------:R0:W5:Y:S01]  /*0110*/  LDG.E R0, desc[UR4][R4.64] ;  /* 0x0000000404007981 */ /* 0x000162000c1e1900 */
[----:B------:R-:W-:Y:S01]  /*0120*/  BSSY.RECONVERGENT B1, `(.L_x_0) ;  /* 0x0000012000017945 */ /* 0x000fe20003800200 */
[----:B----4-:R-:W-:Y:S01]  /*0130*/  IMAD.WIDE R18, R2, 0x8, R18 ;  /* 0x0000000802127825 */ /* 0x010fe200078e0212 */
[----:B--2---:R-:W1:Y:S01]  /*0140*/  MUFU.RCP64H R7, R31 ;  /* 0x0000001f00077308 */ /* 0x004e620000001800 */
[----:B---3--:R-:W-:Y:S01]  /*0150*/  FSETP.GEU.AND P1, PT, |R33|, 6.5827683646048100446e-37, PT ;  /* 0x036000002100780b */ /* 0x008fe20003f2e200 */
[----:B-1----:R-:W-:-:S08]  /*0160*/  DFMA R8, -R30, R6, 1 ;  /* 0x3ff000001e08742b */ /* 0x002fd00000000106 */
[----:B------:R-:W-:-:S08]  /*0170*/  DFMA R8, R8, R8, R8 ;  /* 0x000000080808722b */ /* 0x000fd00000000008 */
[----:B------:R-:W-:-:S08]  /*0180*/  DFMA R8, R6, R8, R6 ;  /* 0x000000080608722b */ /* 0x000fd00000000006 */
[----:B------:R-:W-:-:S08]  /*0190*/  DFMA R6, -R30, R8, 1 ;  /* 0x3ff000001e06742b */ /* 0x000fd00000000108 */
[----:B------:R-:W-:-:S08]  /*01a0*/  DFMA R6, R8, R6, R8 ;  /* 0x000000060806722b */ /* 0x000fd00000000008 */
[----:B------:R-:W-:-:S08]  /*01b0*/  DMUL R8, R32, R6 ;  /* 0x0000000620087228 */ /* 0x000fd00000000000 */
[----:B------:R-:W-:-:S08]  /*01c0*/  DFMA R12, -R30, R8, R32 ;  /* 0x000000081e0c722b */ /* 0x000fd00000000120 */
[----:B------:R-:W-:-:S10]  /*01d0*/  DFMA R6, R6, R12, R8 ;  /* 0x0000000c0606722b */ /* 0x000fd40000000008 */
[----:B------:R-:W-:-:S05]  /*01e0*/  FFMA R3, RZ, R31, R7 ;  /* 0x0000001fff037223 */ /* 0x000fca0000000007 */
[----:B------:R-:W-:-:S13]  /*01f0*/  FSETP.GT.AND P0, PT, |R3|, 1.469367938527859385e-39, PT ;  /* 0x001000000300780b */ /* 0x000fda0003f04200 */
[----:B0-----:R-:W-:Y:S05]  /*0200*/  @P0 BRA P1, `(.L_x_1) ;  /* 0x00000000000c0947 */ /* 0x001fea0000800000 */
[----:B------:R-:W-:-:S07]  /*0210*/  MOV R4, 0x230 ;  /* 0x0000023000047802 */ /* 0x000fce0000000f00 */
[----:B-----5:R-:W-:Y:S05]  /*0220*/  CALL.REL.NOINC `($__internal_0_$__cuda_sm20_div_rn_f64_full) ;  /* 0x0000002000047944 */ /* 0x020fea0003c00000 */
[----:B------:R-:W-:-:S07]  /*0230*/  IMAD.MOV.U32 R7, RZ, RZ, R3 ;  /* 0x000000ffff077224 */ /* 0x000fce00078e0003 */
.L_x_1:
[----:B------:R-:W-:Y:S05]  /*0240*/  BSYNC.RECONVERGENT B1 ;  /* 0x0000000000017941 */ /* 0x000fea0003800200 */
.L_x_0:
[----:B------:R0:W-:Y:S04]  /*0250*/  STG.E.64 desc[UR4][R20.64], R6 ;  /* 0x0000000614007986 */ /* 0x0001e8000c101b04 */
[----:B------:R-:W2:Y:S04]  /*0260*/  LDG.E.64 R30, desc[UR4][R10.64] ;  /* 0x000000040a1e7981 */ /* 0x000ea8000c1e1b00 */
[----:B------:R-:W3:Y:S01]  /*0270*/  LDG.E.64 R32, desc[UR4][R18.64] ;  /* 0x0000000412207981 */ /* 0x000ee2000c1e1b00 */
[----:B------:R-:W-:Y:S01]  /*0280*/  IMAD.MOV.U32 R4, RZ, RZ, 0x1 ;  /* 0x00000001ff047424 */ /* 0x000fe200078e00ff */
[----:B------:R-:W-:Y:S01]  /*0290*/  BSSY.RECONVERGENT B1, `(.L_x_2) ;  /* 0x0000011000017945 */ /* 0x000fe20003800200 */
[----:B--2---:R-:W1:Y:S01]  /*02a0*/  MUFU.RCP64H R5, R31 ;  /* 0x0000001f00057308 */ /* 0x004e620000001800 */
[----:B---3--:R-:W-:-:S03]  /*02b0*/  FSETP.GEU.AND P1, PT, |R33|, 6.5827683646048100446e-37, PT ;  /* 0x036000002100780b */ /* 0x008fc60003f2e200 */
[----:B-1----:R-:W-:-:S08]  /*02c0*/  DFMA R8, -R30, R4, 1 ;  /* 0x3ff000001e08742b */ /* 0x002fd00000000104 */
[----:B------:R-:W-:-:S08]  /*02d0*/  DFMA R8, R8, R8, R8 ;  /* 0x000000080808722b */ /* 0x000fd00000000008 */
[----:B------:R-:W-:-:S08]  /*02e0*/  DFMA R8, R4, R8, R4 ;  /* 0x000000080408722b */ /* 0x000fd00000000004 */
[----:B------:R-:W-:-:S08]  /*02f0*/  DFMA R4, -R30, R8, 1 ;  /* 0x3ff000001e04742b */ /* 0x000fd00000000108 */
[----:B------:R-:W-:-:S08]  /*0300*/  DFMA R4, R8, R4, R8 ;  /* 0x000000040804722b */ /* 0x000fd00000000008 */
[----:B------:R-:W-:-:S08]  /*0310*/  DMUL R8, R32, R4 ;  /* 0x0000000420087228 */ /* 0x000fd00000000000 */
[----:B0-----:R-:W-:-:S08]  /*0320*/  DFMA R6, -R30, R8, R32 ;  /* 0x000000081e06722b */ /* 0x001fd00000000120 */
[----:B------:R-:W-:-:S10]  /*0330*/  DFMA R6, R4, R6, R8 ;  /* 0x000000060406722b */ /* 0x000fd40000000008 */
[----:B------:R-:W-:-:S05]  /*0340*/  FFMA R3, RZ, R31, R7 ;  /* 0x0000001fff037223 */ /* 0x000fca0000000007 */
[----:B------:R-:W-:-:S13]  /*0350*/  FSETP.GT.AND P0, PT, |R3|, 1.469367938527859385e-39, PT ;  /* 0x001000000300780b */ /* 0x000fda0003f04200 */
[----:B------:R-:W-:Y:S05]  /*0360*/  @P0 BRA P1, `(.L_x_3) ;  /* 0x00000000000c0947 */ /* 0x000fea0000800000 */
[----:B------:R-:W-:-:S07]  /*0370*/  MOV R4, 0x390 ;  /* 0x0000039000047802 */ /* 0x000fce0000000f00 */
[----:B-----5:R-:W-:Y:S05]  /*0380*/  CALL.REL.NOINC `($__internal_0_$__cuda_sm20_div_rn_f64_full) ;  /* 0x0000001c00ac7944 */ /* 0x020fea0003c00000 */
[----:B------:R-:W-:-:S07]  /*0390*/  IMAD.MOV.U32 R7, RZ, RZ, R3 ;  /* 0x000000ffff077224 */ /* 0x000fce00078e0003 */
.L_x_3:
[----:B------:R-:W-:Y:S05]  /*03a0*/  BSYNC.RECONVERGENT B1 ;  /* 0x0000000000017941 */ /* 0x000fea0003800200 */
.L_x_2:
[----:B------:R0:W-:Y:S01]  /*03b0*/  STG.E.64 desc[UR4][R18.64], R6 ;  /* 0x0000000612007986 */ /* 0x0001e2000c101b04 */
[----:B-----5:R-:W-:Y:S01]  /*03c0*/  ISETP.GE.AND P0, PT, R0, 0x3, PT ;  /* 0x000000030000780c */ /* 0x020fe20003f06270 */
[----:B------:R-:W-:-:S12]  /*03d0*/  BSSY.RECONVERGENT B1, `(.L_x_4) ;  /* 0x00000c1000017945 */ /* 0x000fd80003800200 */
[----:B0-----:R-:W-:Y:S05]  /*03e0*/  @!P0 BRA `(.L_x_5) ;  /* 0x0000000800fc8947 */ /* 0x001fea0003800000 */
[C---:B------:R-:W-:Y:S01]  /*03f0*/  VIADD R3, R0.reuse, 0xfffffffd ;  /* 0xfffffffd00037836 */ /* 0x040fe20000000000 */
[----:B------:R-:W-:Y:S01]  /*0400*/  BSSY.RECONVERGENT B2, `(.L_x_6) ;  /* 0x0000086000027945 */ /* 0x000fe20003800200 */
[----:B------:R-:W-:Y:S01]  /*0410*/  IADD3 R9, PT, PT, R0, -0x2, RZ ;  /* 0xfffffffe00097810 */ /* 0x000fe20007ffe0ff */
[----:B------:R-:W-:Y:S02]  /*0420*/  IMAD.MOV.U32 R25, RZ, RZ, 0x1 ;  /* 0x00000001ff197424 */ /* 0x000fe400078e00ff */
[----:B------:R-:W-:-:S13]  /*0430*/  ISETP.GE.U32.AND P0, PT, R3, 0x3, PT ;  /* 0x000000030300780c */ /* 0x000fda0003f06070 */
[----:B------:R-:W-:Y:S05]  /*0440*/  @!P0 BRA `(.L_x_7) ;  /* 0x0000000800048947 */ /* 0x000fea0003800000 */
[----:B------:R-:W0:Y:S01]  /*0450*/  LDCU.128 UR8, c[0x0][0x390] ;  /* 0x00007200ff0877ac */ /* 0x000e220008000c00 */
[----:B------:R-:W-:Y:S01]  /*0460*/  IMAD.MOV.U32 R4, RZ, RZ, 0x10 ;  /* 0x00000010ff047424 */ /* 0x000fe200078e00ff */
[----:B------:R-:W-:Y:S01]  /*0470*/  LOP3.LUT R10, R9, 0xfffffffc, RZ, 0xc0, !PT ;  /* 0xfffffffc090a7812 */ /* 0x000fe200078ec0ff */
[----:B------:R-:W-:Y:S01]  /*0480*/  IMAD.MOV.U32 R5, RZ, RZ, 0x0 ;  /* 0x00000000ff057424 */ /* 0x000fe200078e00ff */
[----:B------:R-:W1:Y:S01]  /*0490*/  LDCU.64 UR6, c[0x0][0x388] ;  /* 0x00007100ff0677ac */ /* 0x000e620008000a00 */
[----:B------:R-:W-:Y:S01]  /*04a0*/  IMAD.WIDE.U32 R6, R17, 0x8, RZ ;  /* 0x0000000811067825 */ /* 0x000fe200078e00ff */
[----:B------:R-:W-:Y:S03]  /*04b0*/  BSSY.RECONVERGENT B3, `(.L_x_8) ;  /* 0x0000079000037945 */ /* 0x000fe60003800200 */
[----:B------:R-:W-:-:S04]  /*04c0*/  IMAD.WIDE R4, R2, 0x8, R4 ;  /* 0x0000000802047825 */ /* 0x000fc800078e0204 */
[----:B------:R-:W-:Y:S01]  /*04d0*/  IMAD.MOV.U32 R25, RZ, RZ, RZ ;  /* 0x000000ffff197224 */ /* 0x000fe200078e00ff */
[C---:B------:R-:W-:Y:S01]  /*04e0*/  IADD3 R12, P0, PT, R4.reuse, -R6, RZ ;  /* 0x80000006040c7210 */ /* 0x040fe20007f1e0ff */
[----:B------:R-:W-:Y:S01]  /*04f0*/  IMAD.MOV R10, RZ, RZ, -R10 ;  /* 0x000000ffff0a7224 */ /* 0x000fe200078e0a0a */
[----:B0-----:R-:W-:-:S03]  /*0500*/  IADD3 R14, P1, PT, R4, UR8, RZ ;  /* 0x00000008040e7c10 */ /* 0x001fc6000ff3e0ff */
[C---:B------:R-:W-:Y:S01]  /*0510*/  IMAD.X R6, R5.reuse, 0x1, ~R7, P0 ;  /* 0x0000000105067824 */ /* 0x040fe200000e0e07 */
[C---:B------:R-:W-:Y:S02]  /*0520*/  IADD3 R3, P0, PT, R12.reuse, UR10, RZ ;  /* 0x0000000a0c037c10 */ /* 0x040fe4000ff1e0ff */
[----:B-1----:R-:W-:Y:S02]  /*0530*/  IADD3 R12, P2, PT, R12, UR6, RZ ;  /* 0x000000060c0c7c10 */ /* 0x002fe4000ff5e0ff */
[----:B------:R-:W-:Y:S02]  /*0540*/  IADD3.X R15, PT, PT, R5, UR9, RZ, P1, !PT ;  /* 0x00000009050f7c10 */ /* 0x000fe40008ffe4ff */
[C---:B------:R-:W-:Y:S02]  /*0550*/  IADD3.X R4, PT, PT, R6.reuse, UR11, RZ, P0, !PT ;  /* 0x0000000b06047c10 */ /* 0x040fe400087fe4ff */
[----:B------:R-:W-:-:S07]  /*0560*/  IADD3.X R13, PT, PT, R6, UR7, RZ, P2, !PT ;  /* 0x00000007060d7c10 */ /* 0x000fce00097fe4ff */
.L_x_17:
[----:B------:R-:W-:Y:S01]  /*0570*/  MOV R22, R3 ;  /* 0x0000000300167202 */ /* 0x000fe20000000f00 */
[----:B------:R-:W-:Y:S01]  /*0580*/  IMAD.MOV.U32 R23, RZ, RZ, R4 ;  /* 0x000000ffff177224 */ /* 0x000fe200078e0004 */
[----:B------:R-:W2:Y:S04]  /*0590*/  LDG.E.64 R30, desc[UR4][R14.64+-0x8] ;  /* 0xfffff8040e1e7981 */ /* 0x000ea8000c1e1b00 */
[----:B------:R-:W2:Y:S04]  /*05a0*/  LDG.E.64 R4, desc[UR4][R12.64+-0x10] ;  /* 0xfffff0040c047981 */ /* 0x000ea8000c1e1b00 */
[----:B------:R-:W2:Y:S04]  /*05b0*/  LDG.E.64 R6, desc[UR4][R22.64+-0x10] ;  /* 0xfffff00416067981 */ /* 0x000ea8000c1e1b00 */
[----:B------:R-:W3:Y:S01]  /*05c0*/  LDG.E.64 R32, desc[UR4][R22.64+-0x8] ;  /* 0xfffff80416207981 */ /* 0x000ee2000c1e1b00 */
[----:B------:R-:W-:Y:S01]  /*05d0*/  BSSY.RECONVERGENT B4, `(.L_x_9) ;  /* 0x0000013000047945 */ /* 0x000fe20003800200 */
[----:B--2---:R-:W-:Y:S01]  /*05e0*/  DFMA R30, -R4, R6, R30 ;  /* 0x00000006041e722b */ /* 0x004fe2000000011e */
[----:B------:R-:W-:Y:S01]  /*05f0*/  IMAD.MOV.U32 R4, RZ, RZ, 0x1 ;  /* 0x00000001ff047424 */ /* 0x000fe200078e00ff */
[----:B---3--:R-:W-:-:S04]  /*0600*/  FSETP.GEU.AND P1, PT, |R33|, 6.5827683646048100446e-37, PT ;  /* 0x036000002100780b */ /* 0x008fc80003f2e200 */
[----:B------:R-:W0:Y:S02]  /*0610*/  MUFU.RCP64H R5, R31 ;  /* 0x0000001f00057308 */ /* 0x000e240000001800 */
[----:B0-----:R-:W-:-:S08]  /*0620*/  DFMA R6, -R30, R4, 1 ;  /* 0x3ff000001e06742b */ /* 0x001fd00000000104 */
        /* <DEDUP_REMOVED lines=9> */
[----:B------:R-:W-:Y:S05]  /*06c0*/  @P0 BRA P1, `(.L_x_10) ;  /* 0x00000000000c0947 */ /* 0x000fea0000800000 */
[----:B------:R-:W-:-:S07]  /*06d0*/  MOV R4, 0x6f0 ;  /* 0x000006f000047802 */ /* 0x000fce0000000f00 */
[----:B------:R-:W-:Y:S05]  /*06e0*/  CALL.REL.NOINC `($__internal_0_$__cuda_sm20_div_rn_f64_full) ;  /* 0x0000001800d47944 */ /* 0x000fea0003c00000 */
[----:B------:R-:W-:-:S07]  /*06f0*/  IMAD.MOV.U32 R7, RZ, RZ, R3 ;  /* 0x000000ffff077224 */ /* 0x000fce00078e0003 */
.L_x_10:
[----:B------:R-:W-:Y:S05]  /*0700*/  BSYNC.RECONVERGENT B4 ;  /* 0x0000000000047941 */ /* 0x000fea0003800200 */
.L_x_9:
[----:B------:R0:W-:Y:S04]  /*0710*/  STG.E.64 desc[UR4][R22.64+-0x8], R6 ;  /* 0xfffff80616007986 */ /* 0x0001e8000c101b04 */
[----:B------:R-:W2:Y:S04]  /*0720*/  LDG.E.64 R30, desc[UR4][R14.64] ;  /* 0x000000040e1e7981 */ /* 0x000ea8000c1e1b00 */
[----:B------:R-:W2:Y:S04]  /*0730*/  LDG.E.64 R4, desc[UR4][R12.64+-0x8] ;  /* 0xfffff8040c047981 */ /* 0x000ea8000c1e1b00 */
[----:B------:R-:W3:Y:S01]  /*0740*/  LDG.E.64 R32, desc[UR4][R22.64] ;  /* 0x0000000416207981 */ /* 0x000ee2000c1e1b00 */
[----:B------:R-:W-:Y:S01]  /*0750*/  BSSY.RECONVERGENT B4, `(.L_x_11) ;  /* 0x0000013000047945 */ /* 0x000fe20003800200 */
[----:B--2---:R-:W-:Y:S01]  /*0760*/  DFMA R30, -R4, R6, R30 ;  /* 0x00000006041e722b */ /* 0x004fe2000000011e */
[----:B------:R-:W-:Y:S01]  /*0770*/  IMAD.MOV.U32 R4, RZ, RZ, 0x1 ;  /* 0x00000001ff047424 */ /* 0x000fe200078e00ff */
[----:B---3--:R-:W-:-:S04]  /*0780*/  FSETP.GEU.AND P1, PT, |R33|, 6.5827683646048100446e-37, PT ;  /* 0x036000002100780b */ /* 0x008fc80003f2e200 */
[----:B------:R-:W1:Y:S02]  /*0790*/  MUFU.RCP64H R5, R31 ;  /* 0x0000001f00057308 */ /* 0x000e640000001800 */
[----:B-1----:R-:W-:-:S08]  /*07a0*/  DFMA R26, -R30, R4, 1 ;  /* 0x3ff000001e1a742b */ /* 0x002fd00000000104 */
[----:B------:R-:W-:-:S08]  /*07b0*/  DFMA R26, R26, R26, R26 ;  /* 0x0000001a1a1a722b */ /* 0x000fd0000000001a */
[----:B------:R-:W-:-:S08]  /*07c0*/  DFMA R26, R4, R26, R4 ;  /* 0x0000001a041a722b */ /* 0x000fd00000000004 */
[----:B------:R-:W-:-:S08]  /*07d0*/  DFMA R4, -R30, R26, 1 ;  /* 0x3ff000001e04742b */ /* 0x000fd0000000011a */
[----:B------:R-:W-:-:S08]  /*07e0*/  DFMA R4, R26, R4, R26 ;  /* 0x000000041a04722b */ /* 0x000fd0000000001a */
[----:B0-----:R-:W-:-:S08]  /*07f0*/  DMUL R6, R32, R4 ;  /* 0x0000000420067228 */ /* 0x001fd00000000000 */
        /* <DEDUP_REMOVED lines=8> */
.L_x_12:
[----:B------:R-:W-:Y:S05]  /*0880*/  BSYNC.RECONVERGENT B4 ;  /* 0x0000000000047941 */ /* 0x000fea0003800200 */
.L_x_11:
        /* <DEDUP_REMOVED lines=22> */
[----:B------:R-:W-:-:S07]  /*09f0*/  MOV R7, R3 ;  /* 0x0000000300077202 */ /* 0x000fce0000000f00 */
.L_x_14:
[----:B------:R-:W-:Y:S05]  /*0a00*/  BSYNC.RECONVERGENT B4 ;  /* 0x0000000000047941 */ /* 0x000fea0003800200 */
.L_x_13:
        /* <DEDUP_REMOVED lines=23> */
.L_x_16:
[----:B------:R-:W-:Y:S05]  /*0b80*/  BSYNC.RECONVERGENT B4 ;  /* 0x0000000000047941 */ /* 0x000fea0003800200 */
.L_x_15:
[----:B------:R0:W-:Y:S01]  /*0b90*/  STG.E.64 desc[UR4][R22.64+0x10], R6 ;  /* 0x0000100616007986 */ /* 0x0001e2000c101b04 */
[----:B------:R-:W-:Y:S01]  /*0ba0*/  VIADD R10, R10, 0x4 ;  /* 0x000000040a0a7836 */ /* 0x000fe20000000000 */
[----:B------:R-:W-:Y:S02]  /*0bb0*/  IADD3 R3, P1, PT, R22, 0x20, RZ ;  /* 0x0000002016037810 */ /* 0x000fe40007f3e0ff */
[----:B------:R-:W-:Y:S02]  /*0bc0*/  IADD3 R14, P2, PT, R14, 0x20, RZ ;  /* 0x000000200e0e7810 */ /* 0x000fe40007f5e0ff */
[----:B------:R-:W-:Y:S01]  /*0bd0*/  ISETP.NE.AND P0, PT, R10, RZ, PT ;  /* 0x000000ff0a00720c */ /* 0x000fe20003f05270 */
[----:B------:R-:W-:Y:S01]  /*0be0*/  IMAD.X R4, RZ, RZ, R23, P1 ;  /* 0x000000ffff047224 */ /* 0x000fe200008e0617 */
[----:B------:R-:W-:Y:S01]  /*0bf0*/  IADD3 R12, P3, PT, R12, 0x20, RZ ;  /* 0x000000200c0c7810 */ /* 0x000fe20007f7e0ff */
[----:B------:R-:W-:Y:S01]  /*0c00*/  IMAD.X R15, RZ, RZ, R15, P2 ;  /* 0x000000ffff0f7224 */ /* 0x000fe200010e060f */
[----:B------:R-:W-:-:S03]  /*0c10*/  IADD3 R25, PT, PT, R25, 0x4, RZ ;  /* 0x0000000419197810 */ /* 0x000fc60007ffe0ff */
[----:B------:R-:W-:-:S06]  /*0c20*/  IMAD.X R13, RZ, RZ, R13, P3 ;  /* 0x000000ffff0d7224 */ /* 0x000fcc00018e060d */
[----:B0-----:R-:W-:Y:S05]  /*0c30*/  @P0 BRA `(.L_x_17) ;  /* 0xfffffff8004c0947 */ /* 0x001fea000383ffff */
[----:B------:R-:W-:Y:S05]  /*0c40*/  BSYNC.RECONVERGENT B3 ;  /* 0x0000000000037941 */ /* 0x000fea0003800200 */
.L_x_8:
[----:B------:R-:W-:-:S07]  /*0c50*/  VIADD R25, R25, 0x1 ;  /* 0x0000000119197836 */ /* 0x000fce0000000000 */
.L_x_7:
[----:B------:R-:W-:Y:S05]  /*0c60*/  BSYNC.RECONVERGENT B2 ;  /* 0x0000000000027941 */ /* 0x000fea0003800200 */
.L_x_6:
[----:B------:R-:W-:-:S13]  /*0c70*/  LOP3.LUT P0, R14, R9, 0x3, RZ, 0xc0, !PT ;  /* 0x00000003090e7812 */ /* 0x000fda000780c0ff */
[----:B------:R-:W-:Y:S05]  /*0c80*/  @!P0 BRA `(.L_x_5) ;  /* 0x0000000000d48947 */ /* 0x000fea0003800000 */
[----:B------:R-:W0:Y:S01]  /*0c90*/  LDCU.128 UR8, c[0x0][0x390] ;  /* 0x00007200ff0877ac */ /* 0x000e220008000c00 */
[----:B------:R-:W-:Y:S01]  /*0ca0*/  IMAD.WIDE R4, R2, 0x8, RZ ;  /* 0x0000000802047825 */ /* 0x000fe200078e02ff */
[----:B------:R-:W1:Y:S03]  /*0cb0*/  LDCU.64 UR6, c[0x0][0x388] ;  /* 0x00007100ff0677ac */ /* 0x000e660008000a00 */
[----:B------:R-:W-:-:S04]  /*0cc0*/  IMAD.WIDE.U32 R8, R17, 0x8, RZ ;  /* 0x0000000811087825 */ /* 0x000fc800078e00ff */
[----:B------:R-:W-:Y:S01]  /*0cd0*/  IMAD.WIDE.U32 R6, R25, 0x8, R4 ;  /* 0x0000000819067825 */ /* 0x000fe200078e0004 */
[----:B------:R-:W-:-:S04]  /*0ce0*/  IADD3 R12, P0, P1, R4, -0x8, -R8 ;  /* 0xfffffff8040c7810 */ /* 0x000fc8000791e808 */
[--C-:B------:R-:W-:Y:S02]  /*0cf0*/  IADD3.X R4, PT, PT, R5, -0x1, ~R9.reuse, P0, P1 ;  /* 0xffffffff05047810 */ /* 0x100fe400007e2c09 */
[----:B0-----:R-:W-:Y:S02]  /*0d00*/  IADD3 R10, P1, PT, R12, UR10, RZ ;  /* 0x0000000a0c0a7c10 */ /* 0x001fe4000ff3e0ff */
[C---:B------:R-:W-:Y:S02]  /*0d10*/  IADD3 R3, P3, P4, R6.reuse, UR10, -R8 ;  /* 0x0000000a06037c10 */ /* 0x040fe4000fc7e808 */
[----:B------:R-:W-:Y:S02]  /*0d20*/  IADD3 R22, P2, PT, R6, UR8, RZ ;  /* 0x0000000806167c10 */ /* 0x000fe4000ff5e0ff */
[----:B-1----:R-:W-:Y:S02]  /*0d30*/  IADD3 R12, P0, PT, R12, UR6, RZ ;  /* 0x000000060c0c7c10 */ /* 0x002fe4000ff1e0ff */
[C---:B------:R-:W-:Y:S01]  /*0d40*/  IADD3.X R8, PT, PT, R7.reuse, UR11, ~R9, P3, P4 ;  /* 0x0000000b07087c10 */ /* 0x040fe20009fe8c09 */
[----:B------:R-:W-:Y:S01]  /*0d50*/  IMAD.MOV R9, RZ, RZ, -R14 ;  /* 0x000000ffff097224 */ /* 0x000fe200078e0a0e */
[----:B------:R-:W-:-:S02]  /*0d60*/  IADD3.X R23, PT, PT, R7, UR9, RZ, P2, !PT ;  /* 0x0000000907177c10 */ /* 0x000fc400097fe4ff */
[C---:B------:R-:W-:Y:S02]  /*0d70*/  IADD3.X R11, PT, PT, R4.reuse, UR11, RZ, P1, !PT ;  /* 0x0000000b040b7c10 */ /* 0x040fe40008ffe4ff */
[----:B------:R-:W-:-:S07]  /*0d80*/  IADD3.X R13, PT, PT, R4, UR7, RZ, P0, !PT ;  /* 0x00000007040d7c10 */ /* 0x000fce00087fe4ff */
.L_x_20:
[C---:B------:R-:W-:Y:S01]  /*0d90*/  IMAD.WIDE R4, R25.reuse, 0x8, R12 ;  /* 0x0000000819047825 */ /* 0x040fe200078e020c */
[----:B------:R-:W2:Y:S03]  /*0da0*/  LDG.E.64 R30, desc[UR4][R22.64] ;  /* 0x00000004161e7981 */ /* 0x000ea6000c1e1b00 */
[----:B------:R-:W-:Y:S02]  /*0db0*/  IMAD.WIDE R6, R25, 0x8, R10 ;  /* 0x0000000819067825 */ /* 0x000fe400078e020a */
[----:B------:R-:W2:Y:S04]  /*0dc0*/  LDG.E.64 R4, desc[UR4][R4.64] ;  /* 0x0000000404047981 */ /* 0x000ea8000c1e1b00 */
[----:B------:R-:W2:Y:S01]  /*0dd0*/  LDG.E.64 R6, desc[UR4][R6.64] ;  /* 0x0000000406067981 */ /* 0x000ea2000c1e1b00 */
[----:B------:R-:W-:-:S02]  /*0de0*/  IMAD.MOV.U32 R14, RZ, RZ, R3 ;  /* 0x000000ffff0e7224 */ /* 0x000fc400078e0003 */
[----:B------:R-:W-:-:S05]  /*0df0*/  IMAD.MOV.U32 R15, RZ, RZ, R8 ;  /* 0x000000ffff0f7224 */ /* 0x000fca00078e0008 */
[----:B------:R-:W3:Y:S01]  /*0e00*/  LDG.E.64 R32, desc[UR4][R14.64] ;  /* 0x000000040e207981 */ /* 0x000ee2000c1e1b00 */
[----:B------:R-:W-:Y:S01]  /*0e10*/  IMAD.MOV.U32 R26, RZ, RZ, 0x1 ;  /* 0x00000001ff1a7424 */ /* 0x000fe200078e00ff */
[----:B------:R-:W-:Y:S01]  /*0e20*/  BSSY.RECONVERGENT B2, `(.L_x_18) ;  /* 0x0000012000027945 */ /* 0x000fe20003800200 */
[----:B--2---:R-:W-:-:S06]  /*0e30*/  DFMA R30, -R4, R6, R30 ;  /* 0x00000006041e722b */ /* 0x004fcc000000011e */
[----:B------:R-:W0:Y:S02]  /*0e40*/  MUFU.RCP64H R27, R31 ;  /* 0x0000001f001b7308 */ /* 0x000e240000001800 */
[----:B0-----:R-:W-:-:S08]  /*0e50*/  DFMA R28, -R30, R26, 1 ;  /* 0x3ff000001e1c742b */ /* 0x001fd0000000011a */
[----:B------:R-:W-:-:S08]  /*0e60*/  DFMA R28, R28, R28, R28 ;  /* 0x0000001c1c1c722b */ /* 0x000fd0000000001c */
[----:B------:R-:W-:-:S08]  /*0e70*/  DFMA R28, R26, R28, R26 ;  /* 0x0000001c1a1c722b */ /* 0x000fd0000000001a */
[----:B------:R-:W-:-:S08]  /*0e80*/  DFMA R26, -R30, R28, 1 ;  /* 0x3ff000001e1a742b */ /* 0x000fd0000000011c */
[----:B------:R-:W-:-:S08]  /*0e90*/  DFMA R26, R28, R26, R28 ;  /* 0x0000001a1c1a722b */ /* 0x000fd0000000001c */
[----:B---3--:R-:W-:-:S08]  /*0ea0*/  DMUL R6, R32, R26 ;  /* 0x0000001a20067228 */ /* 0x008fd00000000000 */
[----:B------:R-:W-:-:S08]  /*0eb0*/  DFMA R4, -R30, R6, R32 ;  /* 0x000000061e04722b */ /* 0x000fd00000000120 */
[----:B------:R-:W-:Y:S01]  /*0ec0*/  DFMA R6, R26, R4, R6 ;  /* 0x000000041a06722b */ /* 0x000fe20000000006 */
[----:B------:R-:W-:-:S09]  /*0ed0*/  FSETP.GEU.AND P1, PT, |R33|, 6.5827683646048100446e-37, PT ;  /* 0x036000002100780b */ /* 0x000fd20003f2e200 */
[----:B------:R-:W-:-:S05]  /*0ee0*/  FFMA R3, RZ, R31, R7 ;  /* 0x0000001fff037223 */ /* 0x000fca0000000007 */
[----:B------:R-:W-:-:S13]  /*0ef0*/  FSETP.GT.AND P0, PT, |R3|, 1.469367938527859385e-39, PT ;  /* 0x001000000300780b */ /* 0x000fda0003f04200 */
[----:B------:R-:W-:Y:S05]  /*0f00*/  @P0 BRA P1, `(.L_x_19) ;  /* 0x00000000000c0947 */ /* 0x000fea0000800000 */
[----:B------:R-:W-:-:S07]  /*0f10*/  MOV R4, 0xf30 ;  /* 0x00000f3000047802 */ /* 0x000fce0000000f00 */
[----:B------:R-:W-:Y:S05]  /*0f20*/  CALL.REL.NOINC `($__internal_0_$__cuda_sm20_div_rn_f64_full) ;  /* 0x0000001000c47944 */ /* 0x000fea0003c00000 */
[----:B------:R-:W-:-:S07]  /*0f30*/  IMAD.MOV.U32 R7, RZ, RZ, R3 ;  /* 0x000000ffff077224 */ /* 0x000fce00078e0003 */
.L_x_19:
[----:B------:R-:W-:Y:S05]  /*0f40*/  BSYNC.RECONVERGENT B2 ;  /* 0x0000000000027941 */ /* 0x000fea0003800200 */
.L_x_18:
[----:B------:R0:W-:Y:S01]  /*0f50*/  STG.E.64 desc[UR4][R14.64], R6 ;  /* 0x000000060e007986 */ /* 0x0001e2000c101b04 */
[----:B------:R-:W-:Y:S01]  /*0f60*/  IADD3 R9, PT, PT, R9, 0x1, RZ ;  /* 0x0000000109097810 */ /* 0x000fe20007ffe0ff */
[----:B------:R-:W-:Y:S01]  /*0f70*/  VIADD R25, R25, 0x1 ;  /* 0x0000000119197836 */ /* 0x000fe20000000000 */
[----:B------:R-:W-:Y:S02]  /*0f80*/  IADD3 R22, P1, PT, R22, 0x8, RZ ;  /* 0x0000000816167810 */ /* 0x000fe40007f3e0ff */
[----:B------:R-:W-:Y:S02]  /*0f90*/  ISETP.NE.AND P0, PT, R9, RZ, PT ;  /* 0x000000ff0900720c */ /* 0x000fe40003f05270 */
[----:B------:R-:W-:Y:S01]  /*0fa0*/  IADD3 R3, P2, PT, R14, 0x8, RZ ;  /* 0x000000080e037810 */ /* 0x000fe20007f5e0ff */
[----:B------:R-:W-:-:S04]  /*0fb0*/  IMAD.X R23, RZ, RZ, R23, P1 ;  /* 0x000000ffff177224 */ /* 0x000fc800008e0617 */
[----:B------:R-:W-:-:S06]  /*0fc0*/  IMAD.X R8, RZ, RZ, R15, P2 ;  /* 0x000000ffff087224 */ /* 0x000fcc00010e060f */
[----:B0-----:R-:W-:Y:S05]  /*0fd0*/  @P0 BRA `(.L_x_20) ;  /* 0xfffffffc006c0947 */ /* 0x001fea000383ffff */
.L_x_5:
[----:B------:R-:W-:Y:S05]  /*0fe0*/  BSYNC.RECONVERGENT B1 ;  /* 0x0000000000017941 */ /* 0x000fea0003800200 */
.L_x_4:
[----:B------:R-:W-:Y:S01]  /*0ff0*/  ISETP.GE.AND P0, PT, R0, 0x2, PT ;  /* 0x000000020000780c */ /* 0x000fe20003f06270 */
[----:B------:R-:W-:-:S12]  /*1000*/  BSSY.RECONVERGENT B1, `(.L_x_21) ;  /* 0x00000de000017945 */ /* 0x000fd80003800200 */
[----:B------:R-:W-:Y:S05]  /*1010*/  @!P0 BRA `(.L_x_22) ;  /* 0x0000000c00708947 */ /* 0x000fea0003800000 */
[----:B------:R-:W-:Y:S01]  /*1020*/  VIADD R3, R0, 0xfffffffe ;  /* 0xfffffffe00037836 */ /* 0x000fe20000000000 */
[----:B------:R-:W-:Y:S01]  /*1030*/  BSSY.RECONVERGENT B2, `(.L_x_23) ;  /* 0x000009b000027945 */ /* 0x000fe20003800200 */
[----:B------:R-:W-:-:S03]  /*1040*/  IMAD.MOV.U32 R9, RZ, RZ, 0x1 ;  /* 0x00000001ff097424 */ /* 0x000fc600078e00ff */
[----:B------:R-:W-:-:S13]  /*1050*/  ISETP.GE.U32.AND P0, PT, R3, 0x3, PT ;  /* 0x000000030300780c */ /* 0x000fda0003f06070 */
[----:B------:R-:W-:Y:S05]  /*1060*/  @!P0 BRA `(.L_x_24) ;  /* 0x00000008005c8947 */ /* 0x000fea0003800000 */
[----:B------:R-:W0:Y:S01]  /*1070*/  LDCU.64 UR6, c[0x0][0x3a0] ;  /* 0x00007400ff0677ac */ /* 0x000e220008000a00 */
[----:B------:R-:W-:Y:S01]  /*1080*/  MOV R5, 0x0 ;  /* 0x0000000000057802 */ /* 0x000fe20000000f00 */
[----:B------:R-:W-:Y:S01]  /*1090*/  IMAD.MOV.U32 R4, RZ, RZ, 0x10 ;  /* 0x00000010ff047424 */ /* 0x000fe200078e00ff */
[----:B------:R-:W-:Y:S01]  /*10a0*/  BSSY.RECONVERGENT B3, `(.L_x_25) ;  /* 0x0000092000037945 */ /* 0x000fe20003800200 */
[----:B------:R-:W1:Y:S01]  /*10b0*/  LDCU.128 UR8, c[0x0][0x390] ;  /* 0x00007200ff0877ac */ /* 0x000e620008000c00 */
[----:B------:R-:W-:Y:S01]  /*10c0*/  IMAD.WIDE.U32 R6, R17, 0x8, RZ ;  /* 0x0000000811067825 */ /* 0x000fe200078e00ff */
[----:B------:R-:W2:Y:S03]  /*10d0*/  LDCU.64 UR12, c[0x0][0x388] ;  /* 0x00007100ff0c77ac */ /* 0x000ea60008000a00 */
[----:B------:R-:W-:-:S04]  /*10e0*/  IMAD.WIDE R4, R2, 0x8, R4 ;  /* 0x0000000802047825 */ /* 0x000fc800078e0204 */
[----:B------:R-:W-:Y:S01]  /*10f0*/  VIADD R3, R0, 0xffffffff ;  /* 0xffffffff00037836 */ /* 0x000fe20000000000 */
[C---:B------:R-:W-:Y:S01]  /*1100*/  IADD3 R12, P1, PT, R4.reuse, -R6, RZ ;  /* 0x80000006040c7210 */ /* 0x040fe20007f3e0ff */
[----:B------:R-:W-:Y:S01]  /*1110*/  IMAD.MOV.U32 R14, RZ, RZ, RZ ;  /* 0x000000ffff0e7224 */ /* 0x000fe200078e00ff */
[----:B0-----:R-:W-:-:S03]  /*1120*/  IADD3 R8, P0, PT, R4, UR6, RZ ;  /* 0x0000000604087c10 */ /* 0x001fc6000ff1e0ff */
[----:B------:R-:W-:Y:S01]  /*1130*/  IMAD.X R6, R5, 0x1, ~R7, P1 ;  /* 0x0000000105067824 */ /* 0x000fe200008e0e07 */
[----:B------:R-:W-:Y:S02]  /*1140*/  LOP3.LUT R3, R3, 0xfffffffc, RZ, 0xc0, !PT ;  /* 0xfffffffc03037812 */ /* 0x000fe400078ec0ff */
[C---:B------:R-:W-:Y:S02]  /*1150*/  IADD3.X R15, PT, PT, R5.reuse, UR7, RZ, P0, !PT ;  /* 0x00000007050f7c10 */ /* 0x040fe400087fe4ff */
[----:B-1----:R-:W-:Y:S01]  /*1160*/  IADD3 R10, P1, PT, R12, UR10, RZ ;  /* 0x0000000a0c0a7c10 */ /* 0x002fe2000ff3e0ff */
[----:B------:R-:W-:Y:S01]  /*1170*/  IMAD.MOV R9, RZ, RZ, -R3 ;  /* 0x000000ffff097224 */ /* 0x000fe200078e0a03 */
[----:B------:R-:W-:Y:S02]  /*1180*/  IADD3 R22, P0, PT, R4, UR8, RZ ;  /* 0x0000000804167c10 */ /* 0x000fe4000ff1e0ff */
[----:B--2---:R-:W-:Y:S02]  /*1190*/  IADD3 R12, P2, PT, R12, UR12, RZ ;  /* 0x0000000c0c0c7c10 */ /* 0x004fe4000ff5e0ff */
[----:B------:R-:W-:-:S02]  /*11a0*/  IADD3.X R23, PT, PT, R5, UR9, RZ, P0, !PT ;  /* 0x0000000905177c10 */ /* 0x000fc400087fe4ff */
[C---:B------:R-:W-:Y:S02]  /*11b0*/  IADD3.X R11, PT, PT, R6.reuse, UR11, RZ, P1, !PT ;  /* 0x0000000b060b7c10 */ /* 0x040fe40008ffe4ff */
[----:B------:R-:W-:-:S07]  /*11c0*/  IADD3.X R13, PT, PT, R6, UR13, RZ, P2, !PT ;  /* 0x0000000d060d7c10 */ /* 0x000fce00097fe4ff */
.L_x_34:
[----:B------:R-:W2:Y:S04]  /*11d0*/  LDG.E.64 R4, desc[UR4][R12.64+-0x10] ;  /* 0xfffff0040c047981 */ /* 0x000ea8000c1e1b00 */
[----:B------:R-:W2:Y:S04]  /*11e0*/  LDG.E.64 R30, desc[UR4][R22.64+-0x8] ;  /* 0xfffff804161e7981 */ /* 0x000ea8000c1e1b00 */
[----:B------:R-:W2:Y:S01]  /*11f0*/  LDG.E.64 R28, desc[UR4][R10.64+-0x10] ;  /* 0xfffff0040a1c7981 */ /* 0x000ea2000c1e1b00 */
[----:B------:R-:W-:Y:S02]  /*1200*/  IMAD.MOV.U32 R24, RZ, RZ, R8 ;  /* 0x000000ffff187224 */ /* 0x000fe400078e0008 */
[----:B------:R-:W-:-:S05]  /*1210*/  IMAD.MOV.U32 R25, RZ, RZ, R15 ;  /* 0x000000ffff197224 */ /* 0x000fca00078e000f */
[----:B------:R-:W3:Y:S04]  /*1220*/  LDG.E.64 R6, desc[UR4][R24.64+-0x8] ;  /* 0xfffff80418067981 */ /* 0x000ee8000c1e1b00 */
[----:B------:R-:W3:Y:S01]  /*1230*/  LDG.E.64 R26, desc[UR4][R24.64+-0x10] ;  /* 0xfffff004181a7981 */ /* 0x000ee2000c1e1b00 */
[----:B------:R-:W-:Y:S01]  /*1240*/  BSSY.RECONVERGENT B4, `(.L_x_26) ;  /* 0x0000016000047945 */ /* 0x000fe20003800200 */
[----:B--2---:R-:W-:Y:S01]  /*1250*/  DFMA R30, -R4, R28, R30 ;  /* 0x0000001c041e722b */ /* 0x004fe2000000011e */
[----:B------:R-:W-:-:S05]  /*1260*/  MOV R28, 0x1 ;  /* 0x00000001001c7802 */ /* 0x000fca0000000f00 */
[----:B------:R-:W0:Y:S01]  /*1270*/  MUFU.RCP64H R29, R31 ;  /* 0x0000001f001d7308 */ /* 0x000e220000001800 */
[----:B---3--:R-:W-:-:S10]  /*1280*/  DFMA R26, -R4, R26, R6 ;  /* 0x0000001a041a722b */ /* 0x008fd40000000106 */
[----:B------:R-:W-:Y:S01]  /*1290*/  FSETP.GEU.AND P1, PT, |R27|, 6.5827683646048100446e-37, PT ;  /* 0x036000001b00780b */ /* 0x000fe20003f2e200 */
        /* <DEDUP_REMOVED lines=11> */
[----:B------:R-:W-:Y:S01]  /*1350*/  IMAD.MOV.U32 R32, RZ, RZ, R26 ;  /* 0x000000ffff207224 */ /* 0x000fe200078e001a */
[----:B------:R-:W-:Y:S01]  /*1360*/  MOV R4, 0x1390 ;  /* 0x0000139000047802 */ /* 0x000fe20000000f00 */
[----:B------:R-:W-:-:S07]  /*1370*/  IMAD.MOV.U32 R33, RZ, RZ, R27 ;  /* 0x000000ffff217224 */ /* 0x000fce00078e001b */
[----:B------:R-:W-:Y:S05]  /*1380*/  CALL.REL.NOINC `($__internal_0_$__cuda_sm20_div_rn_f64_full) ;  /* 0x0000000c00ac7944 */ /* 0x000fea0003c00000 */
[----:B------:R-:W-:-:S07]  /*1390*/  IMAD.MOV.U32 R7, RZ, RZ, R3 ;  /* 0x000000ffff077224 */ /* 0x000fce00078e0003 */
.L_x_27:
[----:B------:R-:W-:Y:S05]  /*13a0*/  BSYNC.RECONVERGENT B4 ;  /* 0x0000000000047941 */ /* 0x000fea0003800200 */
.L_x_26:
[----:B------:R0:W-:Y:S04]  /*13b0*/  STG.E.64 desc[UR4][R24.64+-0x8], R6 ;  /* 0xfffff80618007986 */ /* 0x0001e8000c101b04 */
[----:B------:R-:W2:Y:S04]  /*13c0*/  LDG.E.64 R26, desc[UR4][R12.64+-0x8] ;  /* 0xfffff8040c1a7981 */ /* 0x000ea8000c1e1b00 */
[----:B------:R-:W2:Y:S04]  /*13d0*/  LDG.E.64 R30, desc[UR4][R22.64] ;  /* 0x00000004161e7981 */ /* 0x000ea8000c1e1b00 */
[----:B------:R-:W2:Y:S04]  /*13e0*/  LDG.E.64 R28, desc[UR4][R10.64+-0x8] ;  /* 0xfffff8040a1c7981 */ /* 0x000ea8000c1e1b00 */
[----:B------:R-:W3:Y:S01]  /*13f0*/  LDG.E.64 R4, desc[UR4][R24.64] ;  /* 0x0000000418047981 */ /* 0x000ee2000c1e1b00 */
[----:B------:R-:W-:Y:S01]  /*1400*/  BSSY.RECONVERGENT B4, `(.L_x_28) ;  /* 0x0000016000047945 */ /* 0x000fe20003800200 */
[C---:B--2---:R-:W-:Y:S01]  /*1410*/  DFMA R30, -R26.reuse, R28, R30 ;  /* 0x0000001c1a1e722b */ /* 0x044fe2000000011e */
[----:B------:R-:W-:Y:S01]  /*1420*/  IMAD.MOV.U32 R28, RZ, RZ, 0x1 ;  /* 0x00000001ff1c7424 */ /* 0x000fe200078e00ff */
[----:B---3--:R-:W-:-:S04]  /*1430*/  DFMA R26, -R26, R6, R4 ;  /* 0x000000061a1a722b */ /* 0x008fc80000000104 */
[----:B------:R-:W1:Y:S06]  /*1440*/  MUFU.RCP64H R29, R31 ;  /* 0x0000001f001d7308 */ /* 0x000e6c0000001800 */
[----:B------:R-:W-:Y:S01]  /*1450*/  FSETP.GEU.AND P1, PT, |R27|, 6.5827683646048100446e-37, PT ;  /* 0x036000001b00780b */ /* 0x000fe20003f2e200 */
        /* <DEDUP_REMOVED lines=15> */
[----:B------:R-:W-:-:S07]  /*1550*/  MOV R7, R3 ;  /* 0x0000000300077202 */ /* 0x000fce0000000f00 */
.L_x_29:
[----:B------:R-:W-:Y:S05]  /*1560*/  BSYNC.RECONVERGENT B4 ;  /* 0x0000000000047941 */ /* 0x000fea0003800200 */
.L_x_28:
        /* <DEDUP_REMOVED lines=27> */
.L_x_31:
[----:B------:R-:W-:Y:S05]  /*1720*/  BSYNC.RECONVERGENT B4 ;  /* 0x0000000000047941 */ /* 0x000fea0003800200 */
.L_x_30:
        /* <DEDUP_REMOVED lines=23> */
[----:B------:R-:W-:Y:S02]  /*18a0*/  MOV R33, R27 ;  /* 0x0000001b00217202 */ /* 0x000fe40000000f00 */
[----:B------:R-:W-:-:S07]  /*18b0*/  MOV R4, 0x18d0 ;  /* 0x000018d000047802 */ /* 0x000fce0000000f00 */
[----:B------:R-:W-:Y:S05]  /*18c0*/  CALL.REL.NOINC `($__internal_0_$__cuda_sm20_div_rn_f64_full) ;  /* 0x00000008005c7944 */ /* 0x000fea0003c00000 */
[----:B------:R-:W-:-:S07]  /*18d0*/  IMAD.MOV.U32 R7, RZ, RZ, R3 ;  /* 0x000000ffff077224 */ /* 0x000fce00078e0003 */
.L_x_33:
[----:B------:R-:W-:Y:S05]  /*18e0*/  BSYNC.RECONVERGENT B4 ;  /* 0x0000000000047941 */ /* 0x000fea0003800200 */
.L_x_32:
        /* <DEDUP_REMOVED lines=8> */
[----:B------:R-:W-:-:S02]  /*1970*/  IADD3 R12, P4, PT, R12, 0x20, RZ ;  /* 0x000000200c0c7810 */ /* 0x000fc40007f9e0ff */
[----:B------:R-:W-:Y:S01]  /*1980*/  IADD3 R14, PT, PT, R14, 0x4, RZ ;  /* 0x000000040e0e7810 */ /* 0x000fe20007ffe0ff */
[----:B------:R-:W-:Y:S02]  /*1990*/  IMAD.X R11, RZ, RZ, R11, P3 ;  /* 0x000000ffff0b7224 */ /* 0x000fe400018e060b */
[----:B------:R-:W-:-:S04]  /*19a0*/  IMAD.X R13, RZ, RZ, R13, P4 ;  /* 0x000000ffff0d7224 */ /* 0x000fc800020e060d */
[----:B0-----:R-:W-:Y:S05]  /*19b0*/  @P0 BRA `(.L_x_34) ;  /* 0xfffffff800040947 */ /* 0x001fea000383ffff */
[----:B------:R-:W-:Y:S05]  /*19c0*/  BSYNC.RECONVERGENT B3 ;  /* 0x0000000000037941 */ /* 0x000fea0003800200 */
.L_x_25:
[----:B------:R-:W-:-:S07]  /*19d0*/  VIADD R9, R14, 0x1 ;  /* 0x000000010e097836 */ /* 0x000fce0000000000 */
.L_x_24:
[----:B------:R-:W-:Y:S05]  /*19e0*/  BSYNC.RECONVERGENT B2 ;  /* 0x0000000000027941 */ /* 0x000fea0003800200 */
.L_x_23:
[----:B------:R-:W-:-:S05]  /*19f0*/  VIADD R36, R0, 0xffffffff ;  /* 0xffffffff00247836 */ /* 0x000fca0000000000 */
[----:B------:R-:W-:-:S13]  /*1a00*/  LOP3.LUT P0, R36, R36, 0x3, RZ, 0xc0, !PT ;  /* 0x0000000324247812 */ /* 0x000fda000780c0ff */
[----:B------:R-:W-:Y:S05]  /*1a10*/  @!P0 BRA `(.L_x_22) ;  /* 0x0000000000f08947 */ /* 0x000fea0003800000 */
[----:B------:R-:W0:Y:S01]  /*1a20*/  LDC.64 R22, c[0x0][0x390] ;  /* 0x0000e400ff167b82 */ /* 0x000e220000000a00 */
[----:B------:R-:W1:Y:S01]  /*1a30*/  LDCU.64 UR6, c[0x0][0x388] ;  /* 0x00007100ff0677ac */ /* 0x000e620008000a00 */
[----:B------:R-:W-:Y:S01]  /*1a40*/  IMAD.WIDE R10, R2, 0x8, RZ ;  /* 0x00000008020a7825 */ /* 0x000fe200078e02ff */
[----:B------:R-:W2:Y:S03]  /*1a50*/  LDCU.64 UR8, c[0x0][0x3a0] ;  /* 0x00007400ff0877ac */ /* 0x000ea60008000a00 */
[----:B------:R-:W-:Y:S01]  /*1a60*/  IMAD.WIDE.U32 R4, R17, 0x8, RZ ;  /* 0x0000000811047825 */ /* 0x000fe200078e00ff */
[----:B------:R-:W-:Y:S01]  /*1a70*/  IADD3 R17, P0, PT, R10, -0x8, RZ ;  /* 0xfffffff80a117810 */ /* 0x000fe20007f1e0ff */
[----:B------:R-:W3:Y:S01]  /*1a80*/  LDC.64 R24, c[0x0][0x3a0] ;  /* 0x0000e800ff187b82 */ /* 0x000ee20000000a00 */
[----:B------:R-:W4:Y:S01]  /*1a90*/  LDCU.64 UR10, c[0x0][0x398] ;  /* 0x00007300ff0a77ac */ /* 0x000f220008000a00 */
[----:B------:R-:W-:Y:S01]  /*1aa0*/  IMAD.MOV R36, RZ, RZ, -R36 ;  /* 0x000000ffff247224 */ /* 0x000fe200078e0a24 */
[----:B------:R-:W-:-:S02]  /*1ab0*/  IADD3.X R3, PT, PT, R11, -0x1, RZ, P0, !PT ;  /* 0xffffffff0b037810 */ /* 0x000fc400007fe4ff */
[----:B------:R-:W-:-:S05]  /*1ac0*/  IADD3 R12, P0, PT, -R4, R17, RZ ;  /* 0x00000011040c7210 */ /* 0x000fca0007f1e1ff */
[----:B------:R-:W-:Y:S01]  /*1ad0*/  IMAD.X R4, R3, 0x1, ~R5, P0 ;  /* 0x0000000103047824 */ /* 0x000fe200000e0e05 */
[----:B-1----:R-:W-:Y:S02]  /*1ae0*/  IADD3 R14, P0, PT, R12, UR6, RZ ;  /* 0x000000060c0e7c10 */ /* 0x002fe4000ff1e0ff */
[----:B--2---:R-:W-:Y:S01]  /*1af0*/  IADD3 R16, P1, PT, R17, UR8, RZ ;  /* 0x0000000811107c10 */ /* 0x004fe2000ff3e0ff */
[----:B0-----:R-:W-:Y:S01]  /*1b00*/  IMAD.WIDE.U32 R22, R9, 0x8, R22 ;  /* 0x0000000809167825 */ /* 0x001fe200078e0016 */
[----:B------:R-:W-:Y:S02]  /*1b10*/  IADD3.X R15, PT, PT, R4, UR7, RZ, P0, !PT ;  /* 0x00000007040f7c10 */ /* 0x000fe400087fe4ff */
[----:B----4-:R-:W-:Y:S02]  /*1b20*/  IADD3 R12, P2, PT, R12, UR10, RZ ;  /* 0x0000000a0c0c7c10 */ /* 0x010fe4000ff5e0ff */
[----:B------:R-:W-:Y:S02]  /*1b30*/  IADD3.X R17, PT, PT, R3, UR9, RZ, P1, !PT ;  /* 0x0000000903117c10 */ /* 0x000fe40008ffe4ff */
[----:B------:R-:W-:Y:S01]  /*1b40*/  IADD3.X R13, PT, PT, R4, UR11, RZ, P2, !PT ;  /* 0x0000000b040d7c10 */ /* 0x000fe200097fe4ff */
[----:B---3--:R-:W-:-:S08]  /*1b50*/  IMAD.WIDE.U32 R24, R9, 0x8, R24 ;  /* 0x0000000809187825 */ /* 0x008fd000078e0018 */
.L_x_37:
[----:B------:R-:W-:Y:S01]  /*1b60*/  IADD3 R40, P0, PT, R22, R10, RZ ;  /* 0x0000000a16287210 */ /* 0x000fe20007f1e0ff */
[----:B------:R-:W-:-:S04]  /*1b70*/  IMAD.WIDE R4, R9, 0x8, R14 ;  /* 0x0000000809047825 */ /* 0x000fc800078e020e */
[----:B------:R-:W-:Y:S02]  /*1b80*/  IMAD.WIDE R32, R9, 0x8, R12 ;  /* 0x0000000809207825 */ /* 0x000fe400078e020c */
[----:B------:R-:W2:Y:S02]  /*1b90*/  LDG.E.64 R4, desc[UR4][R4.64] ;  /* 0x0000000404047981 */ /* 0x000ea4000c1e1b00 */
[----:B------:R-:W-:Y:S02]  /*1ba0*/  IMAD.X R41, R23, 0x1, R11, P0 ;  /* 0x0000000117297824 */ /* 0x000fe400000e060b */
[----:B------:R-:W2:Y:S04]  /*1bb0*/  LDG.E.64 R32, desc[UR4][R32.64] ;  /* 0x0000000420207981 */ /* 0x000ea8000c1e1b00 */
[----:B------:R-:W2:Y:S01]  /*1bc0*/  LDG.E.64 R30, desc[UR4][R40.64] ;  /* 0x00000004281e7981 */ /* 0x000ea2000c1e1b00 */
[----:B0-----:R-:W-:Y:S01]  /*1bd0*/  IADD3 R26, P0, PT, R24, R10, RZ ;  /* 0x0000000a181a7210 */ /* 0x001fe20007f1e0ff */
[----:B------:R-:W-:-:S03]  /*1be0*/  IMAD.WIDE R28, R9, 0x8, R16 ;  /* 0x00000008091c7825 */ /* 0x000fc600078e0210 */
[----:B------:R-:W-:-:S03]  /*1bf0*/  IADD3.X R27, PT, PT, R25, R11, RZ, P0, !PT ;  /* 0x0000000b191b7210 */ /* 0x000fc600007fe4ff */
[----:B------:R-:W3:Y:S04]  /*1c00*/  LDG.E.64 R28, desc[UR4][R28.64] ;  /* 0x000000041c1c7981 */ /* 0x000ee8000c1e1b00 */
[----:B------:R-:W3:Y:S01]  /*1c10*/  LDG.E.64 R6, desc[UR4][R26.64] ;  /* 0x000000041a067981 */ /* 0x000ee2000c1e1b00 */
[----:B------:R-:W-:Y:S02]  /*1c20*/  IMAD.MOV.U32 R34, RZ, RZ, 0x1 ;  /* 0x00000001ff227424 */ /* 0x000fe400078e00ff */
[----:B------:R-:W-:Y:S01]  /*1c30*/  VIADD R36, R36, 0x1 ;  /* 0x0000000124247836 */ /* 0x000fe20000000000 */
[----:B------:R-:W-:Y:S04]  /*1c40*/  BSSY.RECONVERGENT B2, `(.L_x_35) ;  /* 0x0000014000027945 */ /* 0x000fe80003800200 */
[----:B------:R-:W-:Y:S01]  /*1c50*/  ISETP.NE.AND P1, PT, R36, RZ, PT ;  /* 0x000000ff2400720c */ /* 0x000fe20003f25270 */
[----:B--2---:R-:W-:-:S06]  /*1c60*/  DFMA R30, -R4, R32, R30 ;  /* 0x00000020041e722b */ /* 0x004fcc000000011e */
[----:B------:R-:W0:Y:S02]  /*1c70*/  MUFU.RCP64H R35, R31 ;  /* 0x0000001f00237308 */ /* 0x000e240000001800 */
[----:B0-----:R-:W-:-:S08]  /*1c80*/  DFMA R38, -R30, R34, 1 ;  /* 0x3ff000001e26742b */ /* 0x001fd00000000122 */
[----:B------:R-:W-:-:S08]  /*1c90*/  DFMA R38, R38, R38, R38 ;  /* 0x000000262626722b */ /* 0x000fd00000000026 */
[----:B------:R-:W-:-:S08]  /*1ca0*/  DFMA R38, R34, R38, R34 ;  /* 0x000000262226722b */ /* 0x000fd00000000022 */
[----:B------:R-:W-:Y:S02]  /*1cb0*/  DFMA R34, -R30, R38, 1 ;  /* 0x3ff000001e22742b */ /* 0x000fe40000000126 */
[----:B---3--:R-:W-:-:S06]  /*1cc0*/  DFMA R32, -R4, R28, R6 ;  /* 0x0000001c0420722b */ /* 0x008fcc0000000106 */
[----:B------:R-:W-:-:S08]  /*1cd0*/  DFMA R34, R38, R34, R38 ;  /* 0x000000222622722b */ /* 0x000fd00000000026 */
[----:B------:R-:W-:-:S08]  /*1ce0*/  DMUL R6, R32, R34 ;  /* 0x0000002220067228 */ /* 0x000fd00000000000 */
        /* <DEDUP_REMOVED lines=9> */
.L_x_36:
[----:B------:R-:W-:Y:S05]  /*1d80*/  BSYNC.RECONVERGENT B2 ;  /* 0x0000000000027941 */ /* 0x000fea0003800200 */
.L_x_35:
[----:B------:R0:W-:Y:S01]  /*1d90*/  STG.E.64 desc[UR4][R26.64], R6 ;  /* 0x000000061a007986 */ /* 0x0001e2000c101b04 */
[----:B------:R-:W-:Y:S01]  /*1da0*/  IADD3 R10, P0, PT, R10, 0x8, RZ ;  /* 0x000000080a0a7810 */ /* 0x000fe20007f1e0ff */
[----:B------:R-:W-:-:S04]  /*1db0*/  VIADD R9, R9, 0x1 ;  /* 0x0000000109097836 */ /* 0x000fc80000000000 */
[----:B------:R-:W-:Y:S01]  /*1dc0*/  IMAD.X R11, RZ, RZ, R11, P0 ;  /* 0x000000ffff0b7224 */ /* 0x000fe200000e060b */
[----:B------:R-:W-:Y:S07]  /*1dd0*/  @P1 BRA `(.L_x_37) ;  /* 0xfffffffc00601947 */ /* 0x000fee000383ffff */
.L_x_22:
[----:B------:R-:W-:Y:S05]  /*1de0*/  BSYNC.RECONVERGENT B1 ;  /* 0x0000000000017941 */ /* 0x000fea0003800200 */
.L_x_21:
[----:B------:R-:W-:Y:S01]  /*1df0*/  IADD3 R11, PT, PT, R0, -0x1, RZ ;  /* 0xffffffff000b7810 */ /* 0x000fe20007ffe0ff */
[----:B------:R-:W1:Y:S04]  /*1e00*/  LDC.64 R8, c[0x0][0x380] ;  /* 0x0000e000ff087b82 */ /* 0x000e680000000a00 */
[----:B------:R-:W-:-:S05]  /*1e10*/  IMAD.WIDE R4, R11, 0x8, R18 ;  /* 0x000000080b047825 */ /* 0x000fca00078e0212 */
[----:B0-----:R-:W2:Y:S01]  /*1e20*/  LDG.E.64 R6, desc[UR4][R4.64] ;  /* 0x0000000404067981 */ /* 0x001ea2000c1e1b00 */
[----:B------:R-:W-:Y:S01]  /*1e30*/  ISETP.GE.AND P0, PT, R0, 0x2, PT ;  /* 0x000000020000780c */ /* 0x000fe20003f06270 */
[----:B-1----:R-:W-:-:S04]  /*1e40*/  IMAD.WIDE R2, R2, 0x8, R8 ;  /* 0x0000000802027825 */ /* 0x002fc800078e0208 */
[----:B------:R-:W-:-:S05]  /*1e50*/  IMAD.WIDE R8, R11, 0x8, R2 ;  /* 0x000000080b087825 */ /* 0x000fca00078e0202 */
[----:B--2---:R0:W-:Y:S03]  /*1e60*/  STG.E.64 desc[UR4][R8.64], R6 ;  /* 0x0000000608007986 */ /* 0x0041e6000c101b04 */
[----:B------:R-:W-:Y:S05]  /*1e70*/  @!P0 EXIT ;  /* 0x000000000000894d */ /* 0x000fea0003800000 */
[----:B------:R-:W-:Y:S01]  /*1e80*/  LOP3.LUT P0, R12, R11, 0x3, RZ, 0xc0, !PT ;  /* 0x000000030b0c7812 */ /* 0x000fe2000780c0ff */
[----:B------:R-:W-:Y:S01]  /*1e90*/  VIADD R13, R0, 0xfffffffe ;  /* 0xfffffffe000d7836 */ /* 0x000fe20000000000 */
[----:B------:R-:W-:Y:S03]  /*1ea0*/  BSSY.RECONVERGENT B0, `(.L_x_38) ;  /* 0x0000013000007945 */ /* 0x000fe60003800200 */
[----:B------:R-:W-:-:S08]  /*1eb0*/  IMAD.MOV.U32 R5, RZ, RZ, R13 ;  /* 0x000000ffff057224 */ /* 0x000fd000078e000d */
[----:B------:R-:W-:Y:S05]  /*1ec0*/  @!P0 BRA `(.L_x_39) ;  /* 0x0000000000408947 */ /* 0x000fea0003800000 */
[----:B------:R-:W-:Y:S01]  /*1ed0*/  BSSY.RECONVERGENT B1, `(.L_x_40) ;  /* 0x000000e000017945 */ /* 0x000fe20003800200 */
[----:B------:R-:W-:-:S07]  /*1ee0*/  IMAD.MOV R12, RZ, RZ, -R12 ;  /* 0x000000ffff0c7224 */ /* 0x000fce00078e0a0c */
.L_x_41:
[----:B-1----:R-:W-:-:S04]  /*1ef0*/  VIADD R11, R0, 0xfffffffe ;  /* 0xfffffffe000b7836 */ /* 0x002fc80000000000 */
[----:B------:R-:W-:-:S04]  /*1f00*/  IMAD.WIDE.U32 R4, R11, 0x8, R18 ;  /* 0x000000080b047825 */ /* 0x000fc800078e0012 */
[C---:B0-----:R-:W-:Y:S02]  /*1f10*/  IMAD.WIDE.U32 R8, R11.reuse, 0x8, R20 ;  /* 0x000000080b087825 */ /* 0x041fe400078e0014 */
[----:B------:R-:W2:Y:S04]  /*1f20*/  LDG.E.64 R4, desc[UR4][R4.64] ;  /* 0x0000000404047981 */ /* 0x000ea8000c1e1b00 */
[----:B------:R-:W2:Y:S01]  /*1f30*/  LDG.E.64 R8, desc[UR4][R8.64] ;  /* 0x0000000408087981 */ /* 0x000ea2000c1e1b00 */
[----:B------:R-:W-:Y:S01]  /*1f40*/  IMAD.WIDE.U32 R10, R11, 0x8, R2 ;  /* 0x000000080b0a7825 */ /* 0x000fe200078e0002 */
[----:B------:R-:W-:-:S03]  /*1f50*/  IADD3 R0, PT, PT, R0, -0x1, RZ ;  /* 0xffffffff00007810 */ /* 0x000fc60007ffe0ff */
[----:B------:R-:W-:-:S05]  /*1f60*/  VIADD R12, R12, 0x1 ;  /* 0x000000010c0c7836 */ /* 0x000fca0000000000 */
[----:B------:R-:W-:Y:S01]  /*1f70*/  ISETP.NE.AND P0, PT, R12, RZ, PT ;  /* 0x000000ff0c00720c */ /* 0x000fe20003f05270 */
[----:B--2---:R-:W-:-:S07]  /*1f80*/  DFMA R6, -R8, R6, R4 ;  /* 0x000000060806722b */ /* 0x004fce0000000104 */
[----:B------:R1:W-:Y:S05]  /*1f90*/  STG.E.64 desc[UR4][R10.64], R6 ;  /* 0x000000060a007986 */ /* 0x0003ea000c101b04 */
[----:B------:R-:W-:Y:S05]  /*1fa0*/  @P0 BRA `(.L_x_41) ;  /* 0xfffffffc00d00947 */ /* 0x000fea000383ffff */
[----:B------:R-:W-:Y:S05]  /*1fb0*/  BSYNC.RECONVERGENT B1 ;  /* 0x0000000000017941 */ /* 0x000fea0003800200 */
.L_x_40:
[----:B------:R-:W-:-:S07]  /*1fc0*/  VIADD R5, R0, 0xfffffffe ;  /* 0xfffffffe00057836 */ /* 0x000fce0000000000 */
.L_x_39:
[----:B------:R-:W-:Y:S05]  /*1fd0*/  BSYNC.RECONVERGENT B0 ;  /* 0x0000000000007941 */ /* 0x000fea0003800200 */
.L_x_38:
[----:B------:R-:W-:-:S13]  /*1fe0*/  ISETP.GE.U32.AND P0, PT, R13, 0x3, PT ;  /* 0x000000030d00780c */ /* 0x000fda0003f06070 */
[----:B------:R-:W-:Y:S05]  /*1ff0*/  @!P0 EXIT ;  /* 0x000000000000894d */ /* 0x000fea0003800000 */
.L_x_42:
[----:B012---:R-:W-:-:S04]  /*2000*/  IMAD.WIDE.U32 R6, R5, 0x8, R18 ;  /* 0x0000000805067825 */ /* 0x007fc800078e0012 */
[C---:B------:R-:W-:Y:S02]  /*2010*/  IMAD.WIDE.U32 R8, R5.reuse, 0x8, R20 ;  /* 0x0000000805087825 */ /* 0x040fe400078e0014 */
[----:B------:R-:W2:Y:S02]  /*2020*/  LDG.E.64 R6, desc[UR4][R6.64] ;  /* 0x0000000406067981 */ /* 0x000ea4000c1e1b00 */
[C---:B------:R-:W-:Y:S02]  /*2030*/  IMAD.WIDE.U32 R10, R5.reuse, 0x8, R2 ;  /* 0x00000008050a7825 */ /* 0x040fe400078e0002 */
[----:B------:R-:W2:Y:S04]  /*2040*/  LDG.E.64 R8, desc[UR4][R8.64] ;  /* 0x0000000408087981 */ /* 0x000ea8000c1e1b00 */
[----:B------:R-:W2:Y:S01]  /*2050*/  LDG.E.64 R12, desc[UR4][R10.64+0x8] ;  /* 0x000008040a0c7981 */ /* 0x000ea2000c1e1b00 */
[----:B------:R-:W-:-:S04]  /*2060*/  VIADD R23, R5, 0xffffffff ;  /* 0xffffffff05177836 */ /* 0x000fc80000000000 */
[----:B------:R-:W-:-:S04]  /*2070*/  IMAD.WIDE.U32 R14, R23, 0x8, R18 ;  /* 0x00000008170e7825 */ /* 0x000fc800078e0012 */
[----:B------:R-:W-:Y:S01]  /*2080*/  IMAD.WIDE.U32 R16, R23, 0x8, R20 ;  /* 0x0000000817107825 */ /* 0x000fe200078e0014 */
[----:B--2---:R-:W-:-:S07]  /*2090*/  DFMA R12, -R8, R12, R6 ;  /* 0x0000000c080c722b */ /* 0x004fce0000000106 */
[----:B------:R0:W-:Y:S04]  /*20a0*/  STG.E.64 desc[UR4][R10.64], R12 ;  /* 0x0000000c0a007986 */ /* 0x0001e8000c101b04 */
[----:B------:R-:W2:Y:S04]  /*20b0*/  LDG.E.64 R14, desc[UR4][R14.64] ;  /* 0x000000040e0e7981 */ /* 0x000ea8000c1e1b00 */
[----:B------:R-:W2:Y:S01]  /*20c0*/  LDG.E.64 R16, desc[UR4][R16.64] ;  /* 0x0000000410107981 */ /* 0x000ea2000c1e1b00 */
[----:B------:R-:W-:Y:S02]  /*20d0*/  VIADD R27, R5, 0xfffffffe ;  /* 0xfffffffe051b7836 */ /* 0x000fe40000000000 */
[----:B------:R-:W-:-:S04]  /*20e0*/  IMAD.WIDE.U32 R8, R23, 0x8, R2 ;  /* 0x0000000817087825 */ /* 0x000fc800078e0002 */
[----:B------:R-:W-:-:S04]  /*20f0*/  IMAD.WIDE.U32 R22, R27, 0x8, R18 ;  /* 0x000000081b167825 */ /* 0x000fc800078e0012 */
[----:B------:R-:W-:Y:S01]  /*2100*/  IMAD.WIDE.U32 R24, R27, 0x8, R20 ;  /* 0x000000081b187825 */ /* 0x000fe200078e0014 */
[----:B--2---:R-:W-:-:S07]  /*2110*/  DFMA R6, R12, -R16, R14 ;  /* 0x800000100c06722b */ /* 0x004fce000000000e */
[----:B------:R1:W-:Y:S04]  /*2120*/  STG.E.64 desc[UR4][R8.64], R6 ;  /* 0x0000000608007986 */ /* 0x0003e8000c101b04 */
[----:B------:R-:W2:Y:S04]  /*2130*/  LDG.E.64 R22, desc[UR4][R22.64] ;  /* 0x0000000416167981 */ /* 0x000ea8000c1e1b00 */
[----:B------:R-:W2:Y:S01]  /*2140*/  LDG.E.64 R24, desc[UR4][R24.64] ;  /* 0x0000000418187981 */ /* 0x000ea2000c1e1b00 */
[----:B------:R-:W-:Y:S02]  /*2150*/  VIADD R29, R5, 0xfffffffd ;  /* 0xfffffffd051d7836 */ /* 0x000fe40000000000 */
[----:B0-----:R-:W-:-:S04]  /*2160*/  IMAD.WIDE.U32 R12, R27, 0x8, R2 ;  /* 0x000000081b0c7825 */ /* 0x001fc800078e0002 */
[----:B------:R-:W-:-:S04]  /*2170*/  IMAD.WIDE.U32 R14, R29, 0x8, R18 ;  /* 0x000000081d0e7825 */ /* 0x000fc800078e0012 */
[----:B------:R-:W-:Y:S01]  /*2180*/  IMAD.WIDE.U32 R16, R29, 0x8, R20 ;  /* 0x000000081d107825 */ /* 0x000fe200078e0014 */
[----:B--2---:R-:W-:-:S07]  /*2190*/  DFMA R10, R6, -R24, R22 ;  /* 0x80000018060a722b */ /* 0x004fce0000000016 */
[----:B------:R2:W-:Y:S04]  /*21a0*/  STG.E.64 desc[UR4][R12.64], R10 ;  /* 0x0000000a0c007986 */ /* 0x0005e8000c101b04 */
[----:B------:R-:W3:Y:S04]  /*21b0*/  LDG.E.64 R14, desc[UR4][R14.64] ;  /* 0x000000040e0e7981 */ /* 0x000ee8000c1e1b00 */
[----:B------:R-:W3:Y:S01]  /*21c0*/  LDG.E.64 R16, desc[UR4][R16.64] ;  /* 0x0000000410107981 */ /* 0x000ee2000c1e1b00 */
[----:B-1----:R-:W-:Y:S01]  /*21d0*/  IMAD.WIDE.U32 R8, R29, 0x8, R2 ;  /* 0x000000081d087825 */ /* 0x002fe200078e0002 */
[----:B------:R-:W-:-:S03]  /*21e0*/  ISETP.GT.AND P0, PT, R5, 0x3, PT ;  /* 0x000000030500780c */ /* 0x000fc60003f04270 */
[----:B------:R-:W-:Y:S01]  /*21f0*/  VIADD R5, R5, 0xfffffffc ;  /* 0xfffffffc05057836 */ /* 0x000fe20000000000 */
[----:B---3--:R-:W-:-:S07]  /*2200*/  DFMA R6, R10, -R16, R14 ;  /* 0x800000100a06722b */ /* 0x008fce000000000e */
[----:B------:R2:W-:Y:S02]  /*2210*/  STG.E.64 desc[UR4][R8.64], R6 ;  /* 0x0000000608007986 */ /* 0x0005e4000c101b04 */
[----:B------:R-:W-:Y:S05]  /*2220*/  @P0 BRA `(.L_x_42) ;  /* 0xfffffffc00740947 */ /* 0x000fea000383ffff */
[----:B------:R-:W-:Y:S05]  /*2230*/  EXIT ;  /* 0x000000000000794d */ /* 0x000fea0003800000 */
        .weak           $__internal_0_$__cuda_sm20_div_rn_f64_full
        .type           $__internal_0_$__cuda_sm20_div_rn_f64_full,@function
        .size           $__internal_0_$__cuda_sm20_div_rn_f64_full,(.L_x_49 - $__internal_0_$__cuda_sm20_div_rn_f64_full)
$__internal_0_$__cuda_sm20_div_rn_f64_full:
[C---:B------:R-:W-:Y:S01]  /*2240*/  FSETP.GEU.AND P0, PT, |R31|.reuse, 1.469367938527859385e-39, PT ;  /* 0x001000001f00780b */ /* 0x040fe20003f0e200 */
[----:B------:R-:W-:Y:S01]  /*2250*/  IMAD.MOV.U32 R34, RZ, RZ, 0x1 ;  /* 0x00000001ff227424 */ /* 0x000fe200078e00ff */
[----:B------:R-:W-:Y:S01]  /*2260*/  LOP3.LUT R28, R31, 0x800fffff, RZ, 0xc0, !PT ;  /* 0x800fffff1f1c7812 */ /* 0x000fe200078ec0ff */
[----:B------:R-:W-:Y:S01]  /*2270*/  IMAD.MOV.U32 R5, RZ, RZ, 0x1ca00000 ;  /* 0x1ca00000ff057424 */ /* 0x000fe200078e00ff */
[C---:B------:R-:W-:Y:S01]  /*2280*/  FSETP.GEU.AND P3, PT, |R33|.reuse, 1.469367938527859385e-39, PT ;  /* 0x001000002100780b */ /* 0x040fe20003f6e200 */
[----:B------:R-:W-:Y:S01]  /*2290*/  BSSY.RECONVERGENT B0, `(.L_x_43) ;  /* 0x0000057000007945 */ /* 0x000fe20003800200 */
[----:B------:R-:W-:Y:S02]  /*22a0*/  LOP3.LUT R29, R28, 0x3ff00000, RZ, 0xfc, !PT ;  /* 0x3ff000001c1d7812 */ /* 0x000fe400078efcff */
[----:B------:R-:W-:Y:S02]  /*22b0*/  MOV R28, R30 ;  /* 0x0000001e001c7202 */ /* 0x000fe40000000f00 */
[----:B------:R-:W-:-:S02]  /*22c0*/  LOP3.LUT R3, R33, 0x7ff00000, RZ, 0xc0, !PT ;  /* 0x7ff0000021037812 */ /* 0x000fc400078ec0ff */
[----:B------:R-:W-:Y:S01]  /*22d0*/  LOP3.LUT R7, R31, 0x7ff00000, RZ, 0xc0, !PT ;  /* 0x7ff000001f077812 */ /* 0x000fe200078ec0ff */
[----:B------:R-:W-:-:S03]  /*22e0*/  @!P0 DMUL R28, R30, 8.98846567431157953865e+307 ;  /* 0x7fe000001e1c8828 */ /* 0x000fc60000000000 */
[----:B------:R-:W-:Y:S01]  /*22f0*/  ISETP.GE.U32.AND P2, PT, R3, R7, PT ;  /* 0x000000070300720c */ /* 0x000fe20003f46070 */
[----:B------:R-:W-:Y:S01]  /*2300*/  @!P3 IMAD.MOV.U32 R42, RZ, RZ, RZ ;  /* 0x000000ffff2ab224 */ /* 0x000fe200078e00ff */
[----:B------:R-:W-:Y:S01]  /*2310*/  @!P3 LOP3.LUT R6, R31, 0x7ff00000, RZ, 0xc0, !PT ;  /* 0x7ff000001f06b812 */ /* 0x000fe200078ec0ff */
[----:B------:R-:W0:Y:S03]  /*2320*/  MUFU.RCP64H R35, R29 ;  /* 0x0000001d00237308 */ /* 0x000e260000001800 */
[----:B------:R-:W-:Y:S02]  /*2330*/  @!P3 ISETP.GE.U32.AND P4, PT, R3, R6, PT ;  /* 0x000000060300b20c */ /* 0x000fe40003f86070 */
[----:B------:R-:W-:Y:S02]  /*2340*/  @!P0 LOP3.LUT R7, R29, 0x7ff00000, RZ, 0xc0, !PT ;  /* 0x7ff000001d078812 */ /* 0x000fe400078ec0ff */
[----:B------:R-:W-:-:S04]  /*2350*/  @!P3 SEL R37, R5, 0x63400000, !P4 ;  /* 0x634000000525b807 */ /* 0x000fc80006000000 */
[----:B------:R-:W-:-:S04]  /*2360*/  @!P3 LOP3.LUT R6, R37, 0x80000000, R33, 0xf8, !PT ;  /* 0x800000002506b812 */ /* 0x000fc800078ef821 */
[----:B------:R-:W-:Y:S01]  /*2370*/  @!P3 LOP3.LUT R43, R6, 0x100000, RZ, 0xfc, !PT ;  /* 0x00100000062bb812 */ /* 0x000fe200078efcff */
[----:B------:R-:W-:Y:S01]  /*2380*/  IMAD.MOV.U32 R6, RZ, RZ, R3 ;  /* 0x000000ffff067224 */ /* 0x000fe200078e0003 */
[----:B0-----:R-:W-:-:S08]  /*2390*/  DFMA R40, R34, -R28, 1 ;  /* 0x3ff000002228742b */ /* 0x001fd0000000081c */
[----:B------:R-:W-:-:S08]  /*23a0*/  DFMA R40, R40, R40, R40 ;  /* 0x000000282828722b */ /* 0x000fd00000000028 */
[----:B------:R-:W-:Y:S01]  /*23b0*/  DFMA R40, R34, R40, R34 ;  /* 0x000000282228722b */ /* 0x000fe20000000022 */
[----:B------:R-:W-:Y:S01]  /*23c0*/  SEL R35, R5, 0x63400000, !P2 ;  /* 0x6340000005237807 */ /* 0x000fe20005000000 */
[----:B------:R-:W-:-:S03]  /*23d0*/  IMAD.MOV.U32 R34, RZ, RZ, R32 ;  /* 0x000000ffff227224 */ /* 0x000fc600078e0020 */
[----:B------:R-:W-:-:S03]  /*23e0*/  LOP3.LUT R35, R35, 0x800fffff, R33, 0xf8, !PT ;  /* 0x800fffff23237812 */ /* 0x000fc600078ef821 */
[----:B------:R-:W-:-:S03]  /*23f0*/  DFMA R38, R40, -R28, 1 ;  /* 0x3ff000002826742b */ /* 0x000fc6000000081c */
[----:B------:R-:W-:-:S05]  /*2400*/  @!P3 DFMA R34, R34, 2, -R42 ;  /* 0x400000002222b82b */ /* 0x000fca000000082a */
[----:B------:R-:W-:-:S05]  /*2410*/  DFMA R40, R40, R38, R40 ;  /* 0x000000262828722b */ /* 0x000fca0000000028 */
[----:B------:R-:W-:-:S03]  /*2420*/  @!P3 LOP3.LUT R6, R35, 0x7ff00000, RZ, 0xc0, !PT ;  /* 0x7ff000002306b812 */ /* 0x000fc600078ec0ff */
[----:B------:R-:W-:Y:S01]  /*2430*/  DMUL R38, R40, R34 ;  /* 0x0000002228267228 */ /* 0x000fe20000000000 */
[----:B------:R-:W-:-:S04]  /*2440*/  IADD3 R8, PT, PT, R6, -0x1, RZ ;  /* 0xffffffff06087810 */ /* 0x000fc80007ffe0ff */
[----:B------:R-:W-:Y:S01]  /*2450*/  ISETP.GT.U32.AND P0, PT, R8, 0x7feffffe, PT ;  /* 0x7feffffe0800780c */ /* 0x000fe20003f04070 */
[----:B------:R-:W-:Y:S02]  /*2460*/  VIADD R8, R7, 0xffffffff ;  /* 0xffffffff07087836 */ /* 0x000fe40000000000 */
[----:B------:R-:W-:-:S03]  /*2470*/  DFMA R42, R38, -R28, R34 ;  /* 0x8000001c262a722b */ /* 0x000fc60000000022 */
[----:B------:R-:W-:-:S05]  /*2480*/  ISETP.GT.U32.OR P0, PT, R8, 0x7feffffe, P0 ;  /* 0x7feffffe0800780c */ /* 0x000fca0000704470 */
[----:B------:R-:W-:-:S08]  /*2490*/  DFMA R38, R40, R42, R38 ;  /* 0x0000002a2826722b */ /* 0x000fd00000000026 */
[----:B------:R-:W-:Y:S05]  /*24a0*/  @P0 BRA `(.L_x_44) ;  /* 0x0000000000740947 */ /* 0x000fea0003800000 */
[----:B------:R-:W-:Y:S01]  /*24b0*/  LOP3.LUT R6, R31, 0x7ff00000, RZ, 0xc0, !PT ;  /* 0x7ff000001f067812 */ /* 0x000fe200078ec0ff */
[----:B------:R-:W-:-:S03]  /*24c0*/  IMAD.MOV.U32 R32, RZ, RZ, RZ ;  /* 0x000000ffff207224 */ /* 0x000fc600078e00ff */
[CC--:B------:R-:W-:Y:S02]  /*24d0*/  VIADDMNMX R7, R3.reuse, -R6.reuse, 0xb9600000, !PT ;  /* 0xb960000003077446 */ /* 0x0c0fe40007800906 */
[----:B------:R-:W-:Y:S02]  /*24e0*/  ISETP.GE.U32.AND P0, PT, R3, R6, PT ;  /* 0x000000060300720c */ /* 0x000fe40003f06070 */
[----:B------:R-:W-:Y:S02]  /*24f0*/  VIMNMX R7, PT, PT, R7, 0x46a00000, PT ;  /* 0x46a0000007077848 */ /* 0x000fe40003fe0100 */
[----:B------:R-:W-:-:S05]  /*2500*/  SEL R6, R5, 0x63400000, !P0 ;  /* 0x6340000005067807 */ /* 0x000fca0004000000 */
[----:B------:R-:W-:-:S04]  /*2510*/  IMAD.IADD R6, R7, 0x1, -R6 ;  /* 0x0000000107067824 */ /* 0x000fc800078e0a06 */
[----:B------:R-:W-:-:S06]  /*2520*/  VIADD R33, R6, 0x7fe00000 ;  /* 0x7fe0000006217836 */ /* 0x000fcc0000000000 */
[----:B------:R-:W-:-:S10]  /*2530*/  DMUL R40, R38, R32 ;  /* 0x0000002026287228 */ /* 0x000fd40000000000 */
[----:B------:R-:W-:-:S13]  /*2540*/  FSETP.GTU.AND P0, PT, |R41|, 1.469367938527859385e-39, PT ;  /* 0x001000002900780b */ /* 0x000fda0003f0c200 */
[----:B------:R-:W-:Y:S05]  /*2550*/  @P0 BRA `(.L_x_45) ;  /* 0x0000000000a80947 */ /* 0x000fea0003800000 */
[----:B------:R-:W-:Y:S01]  /*2560*/  DFMA R28, R38, -R28, R34 ;  /* 0x8000001c261c722b */ /* 0x000fe20000000022 */
[----:B------:R-:W-:-:S09]  /*2570*/  IMAD.MOV.U32 R32, RZ, RZ, RZ ;  /* 0x000000ffff207224 */ /* 0x000fd200078e00ff */
[C---:B------:R-:W-:Y:S02]  /*2580*/  FSETP.NEU.AND P0, PT, R29.reuse, RZ, PT ;  /* 0x000000ff1d00720b */ /* 0x040fe40003f0d000 */
[----:B------:R-:W-:-:S04]  /*2590*/  LOP3.LUT R30, R29, 0x80000000, R31, 0x48, !PT ;  /* 0x800000001d1e7812 */ /* 0x000fc800078e481f */
[----:B------:R-:W-:-:S07]  /*25a0*/  LOP3.LUT R33, R30, R33, RZ, 0xfc, !PT ;  /* 0x000000211e217212 */ /* 0x000fce00078efcff */
[----:B------:R-:W-:Y:S05]  /*25b0*/  @!P0 BRA `(.L_x_45) ;  /* 0x0000000000908947 */ /* 0x000fea0003800000 */
[C---:B------:R-:W-:Y:S01]  /*25c0*/  IADD3 R29, PT, PT, -R6.reuse, RZ, RZ ;  /* 0x000000ff061d7210 */ /* 0x040fe20007ffe1ff */
[----:B------:R-:W-:Y:S01]  /*25d0*/  IMAD.MOV.U32 R28, RZ, RZ, RZ ;  /* 0x000000ffff1c7224 */ /* 0x000fe200078e00ff */
[----:B------:R-:W-:-:S05]  /*25e0*/  IADD3 R6, PT, PT, -R6, -0x43300000, RZ ;  /* 0xbcd0000006067810 */ /* 0x000fca0007ffe1ff */
[----:B------:R-:W-:Y:S02]  /*25f0*/  DFMA R28, R40, -R28, R38 ;  /* 0x8000001c281c722b */ /* 0x000fe40000000026 */
[----:B------:R-:W-:-:S08]  /*2600*/  DMUL.RP R38, R38, R32 ;  /* 0x0000002026267228 */ /* 0x000fd00000008000 */
[----:B------:R-:W-:Y:S02]  /*2610*/  FSETP.NEU.AND P0, PT, |R29|, R6, PT ;  /* 0x000000061d00720b */ /* 0x000fe40003f0d200 */
[----:B------:R-:W-:Y:S02]  /*2620*/  LOP3.LUT R30, R39, R30, RZ, 0x3c, !PT ;  /* 0x0000001e271e7212 */ /* 0x000fe400078e3cff */
[----:B------:R-:W-:Y:S02]  /*2630*/  FSEL R6, R38, R40, !P0 ;  /* 0x0000002826067208 */ /* 0x000fe40004000000 */
[----:B------:R-:W-:-:S03]  /*2640*/  FSEL R7, R30, R41, !P0 ;  /* 0x000000291e077208 */ /* 0x000fc60004000000 */
[----:B------:R-:W-:Y:S02]  /*2650*/  IMAD.MOV.U32 R40, RZ, RZ, R6 ;  /* 0x000000ffff287224 */ /* 0x000fe400078e0006 */
[----:B------:R-:W-:Y:S01]  /*2660*/  IMAD.MOV.U32 R41, RZ, RZ, R7 ;  /* 0x000000ffff297224 */ /* 0x000fe200078e0007 */
[----:B------:R-:W-:Y:S06]  /*2670*/  BRA `(.L_x_45) ;  /* 0x0000000000607947 */ /* 0x000fec0003800000 */
.L_x_44:
[----:B------:R-:W-:-:S14]  /*2680*/  DSETP.NAN.AND P0, PT, R32, R32, PT ;  /* 0x000000202000722a */ /* 0x000fdc0003f08000 */
[----:B------:R-:W-:Y:S05]  /*2690*/  @P0 BRA `(.L_x_46) ;  /* 0x00000000004c0947 */ /* 0x000fea0003800000 */
[----:B------:R-:W-:-:S14]  /*26a0*/  DSETP.NAN.AND P0, PT, R30, R30, PT ;  /* 0x0000001e1e00722a */ /* 0x000fdc0003f08000 */
[----:B------:R-:W-:Y:S05]  /*26b0*/  @P0 BRA `(.L_x_47) ;  /* 0x0000000000340947 */ /* 0x000fea0003800000 */
[----:B------:R-:W-:Y:S01]  /*26c0*/  ISETP.NE.AND P0, PT, R6, R7, PT ;  /* 0x000000070600720c */ /* 0x000fe20003f05270 */
[----:B------:R-:W-:Y:S02]  /*26d0*/  IMAD.MOV.U32 R40, RZ, RZ, 0x0 ;  /* 0x00000000ff287424 */ /* 0x000fe400078e00ff */
[----:B------:R-:W-:-:S10]  /*26e0*/  IMAD.MOV.U32 R41, RZ, RZ, -0x80000 ;  /* 0xfff80000ff297424 */ /* 0x000fd400078e00ff */
[----:B------:R-:W-:Y:S05]  /*26f0*/  @!P0 BRA `(.L_x_45) ;  /* 0x0000000000408947 */ /* 0x000fea0003800000 */
[----:B------:R-:W-:Y:S02]  /*2700*/  ISETP.NE.AND P0, PT, R6, 0x7ff00000, PT ;  /* 0x7ff000000600780c */ /* 0x000fe40003f05270 */
[----:B------:R-:W-:Y:S02]  /*2710*/  LOP3.LUT R31, R33, 0x80000000, R31, 0x48, !PT ;  /* 0x80000000211f7812 */ /* 0x000fe400078e481f */
[----:B------:R-:W-:-:S13]  /*2720*/  ISETP.EQ.OR P0, PT, R7, RZ, !P0 ;  /* 0x000000ff0700720c */ /* 0x000fda0004702670 */
[----:B------:R-:W-:Y:S01]  /*2730*/  @P0 LOP3.LUT R3, R31, 0x7ff00000, RZ, 0xfc, !PT ;  /* 0x7ff000001f030812 */ /* 0x000fe200078efcff */
[----:B------:R-:W-:Y:S01]  /*2740*/  @!P0 IMAD.MOV.U32 R41, RZ, RZ, R31 ;  /* 0x000000ffff298224 */ /* 0x000fe200078e001f */
[----:B------:R-:W-:Y:S01]  /*2750*/  @!P0 MOV R40, RZ ;  /* 0x000000ff00288202 */ /* 0x000fe20000000f00 */
[----:B------:R-:W-:Y:S02]  /*2760*/  @P0 IMAD.MOV.U32 R40, RZ, RZ, RZ ;  /* 0x000000ffff280224 */ /* 0x000fe400078e00ff */
[----:B------:R-:W-:Y:S01]  /*2770*/  @P0 IMAD.MOV.U32 R41, RZ, RZ, R3 ;  /* 0x000000ffff290224 */ /* 0x000fe200078e0003 */
[----:B------:R-:W-:Y:S06]  /*2780*/  BRA `(.L_x_45) ;  /* 0x00000000001c7947 */ /* 0x000fec0003800000 */
.L_x_47:
[----:B------:R-:W-:Y:S01]  /*2790*/  LOP3.LUT R3, R31, 0x80000, RZ, 0xfc, !PT ;  /* 0x000800001f037812 */ /* 0x000fe200078efcff */
[----:B------:R-:W-:-:S04]  /*27a0*/  IMAD.MOV.U32 R40, RZ, RZ, R30 ;  /* 0x000000ffff287224 */ /* 0x000fc800078e001e */
[----:B------:R-:W-:Y:S01]  /*27b0*/  IMAD.MOV.U32 R41, RZ, RZ, R3 ;  /* 0x000000ffff297224 */ /* 0x000fe200078e0003 */
[----:B------:R-:W-:Y:S06]  /*27c0*/  BRA `(.L_x_45) ;  /* 0x00000000000c7947 */ /* 0x000fec0003800000 */
.L_x_46:
[----:B------:R-:W-:Y:S02]  /*27d0*/  LOP3.LUT R3, R33, 0x80000, RZ, 0xfc, !PT ;  /* 0x0008000021037812 */ /* 0x000fe400078efcff */
[----:B------:R-:W-:-:S03]  /*27e0*/  MOV R40, R32 ;  /* 0x0000002000287202 */ /* 0x000fc60000000f00 */
[----:B------:R-:W-:-:S07]  /*27f0*/  IMAD.MOV.U32 R41, RZ, RZ, R3 ;  /* 0x000000ffff297224 */ /* 0x000fce00078e0003 */
.L_x_45:
[----:B------:R-:W-:Y:S05]  /*2800*/  BSYNC.RECONVERGENT B0 ;  /* 0x0000000000007941 */ /* 0x000fea0003800200 */
.L_x_43:
[----:B------:R-:W-:Y:S02]  /*2810*/  IMAD.MOV.U32 R5, RZ, RZ, 0x0 ;  /* 0x00000000ff057424 */ /* 0x000fe400078e00ff */
[----:B------:R-:W-:Y:S02]  /*2820*/  IMAD.MOV.U32 R6, RZ, RZ, R40 ;  /* 0x000000ffff067224 */ /* 0x000fe400078e0028 */
[----:B------:R-:W-:Y:S01]  /*2830*/  IMAD.MOV.U32 R3, RZ, RZ, R41 ;  /* 0x000000ffff037224 */ /* 0x000fe200078e0029 */
[----:B------:R-:W-:Y:S06]  /*2840*/  RET.REL.NODEC R4 `(_Z12thomasKernelPdS_S_S_S_PiS0_) ;  /* 0xffffffd404ec7950 */ /* 0x000fec0003c3ffff */
.L_x_48:
[----:B------:R-:W-:-:S00]  /*2850*/  BRA `(.L_x_48) ;  /* 0xfffffffc00fc7947 */ /* 0x000fc0000383ffff */
[----:B------:R-:W-:-:S00]  /*2860*/  NOP ;  /* 0x0000000000007918 */ /* 0x000fc00000000000 */
        /* <DEDUP_REMOVED lines=9> */
.L_x_49:


//--------------------- .nv.shared.reserved.0     --------------------------
	.section	.nv.shared.reserved.0,"aw",@nobits
	.weak		__nv_reservedSMEM_offset_0_alias
	.size		__nv_reservedSMEM_offset_0_alias, 0, 64
	.other		__nv_reservedSMEM_offset_0_alias,@"STO_CUDA_RESERVED_SHARED STV_DEFAULT"
__nv_reservedSMEM_offset_0_alias:
	.zero		0
	.zero		64


//--------------------- .nv.constant0._Z12thomasKernelPdS_S_S_S_PiS0_ --------------------------
	.section	.nv.constant0._Z12thomasKernelPdS_S_S_S_PiS0_,"a",@progbits
	.sectionflags	@""
	.align	4
.nv.constant0._Z12thomasKernelPdS_S_S_S_PiS0_:
	.zero		952


//--------------------- SYMBOLS --------------------------

	.type		.nv.reservedSmem.offset0,@object
	.size		.nv.reservedSmem.offset0,0x4
